//
// Generated by NVIDIA NVVM Compiler
//
// Compiler Build ID: CL-36424714
// Cuda compilation tools, release 13.0, V13.0.88
// Based on NVVM 20.0.0
//

.version 9.0
.target sm_100
.address_size 64

	// .globl	_Z14crack_passwordmPmPciPb
.const .align 4 .b8 k[256] = {152, 47, 138, 66, 145, 68, 55, 113, 207, 251, 192, 181, 165, 219, 181, 233, 91, 194, 86, 57, 241, 17, 241, 89, 164, 130, 63, 146, 213, 94, 28, 171, 152, 170, 7, 216, 1, 91, 131, 18, 190, 133, 49, 36, 195, 125, 12, 85, 116, 93, 190, 114, 254, 177, 222, 128, 167, 6, 220, 155, 116, 241, 155, 193, 193, 105, 155, 228, 134, 71, 190, 239, 198, 157, 193, 15, 204, 161, 12, 36, 111, 44, 233, 45, 170, 132, 116, 74, 220, 169, 176, 92, 218, 136, 249, 118, 82, 81, 62, 152, 109, 198, 49, 168, 200, 39, 3, 176, 199, 127, 89, 191, 243, 11, 224, 198, 71, 145, 167, 213, 81, 99, 202, 6, 103, 41, 41, 20, 133, 10, 183, 39, 56, 33, 27, 46, 252, 109, 44, 77, 19, 13, 56, 83, 84, 115, 10, 101, 187, 10, 106, 118, 46, 201, 194, 129, 133, 44, 114, 146, 161, 232, 191, 162, 75, 102, 26, 168, 112, 139, 75, 194, 163, 81, 108, 199, 25, 232, 146, 209, 36, 6, 153, 214, 133, 53, 14, 244, 112, 160, 106, 16, 22, 193, 164, 25, 8, 108, 55, 30, 76, 119, 72, 39, 181, 188, 176, 52, 179, 12, 28, 57, 74, 170, 216, 78, 79, 202, 156, 91, 243, 111, 46, 104, 238, 130, 143, 116, 111, 99, 165, 120, 20, 120, 200, 132, 8, 2, 199, 140, 250, 255, 190, 144, 235, 108, 80, 164, 247, 163, 249, 190, 242, 120, 113, 198};
.const .align 1 .b8 charset[37] = {97, 98, 99, 100, 101, 102, 103, 104, 105, 106, 107, 108, 109, 110, 111, 112, 113, 114, 115, 116, 117, 118, 119, 120, 121, 122, 48, 49, 50, 51, 52, 53, 54, 55, 56, 57};
.const .align 4 .b8 target_hash[32];

.visible .entry _Z14crack_passwordmPmPciPb(
	.param .u64 _Z14crack_passwordmPmPciPb_param_0,
	.param .u64 .ptr .align 1 _Z14crack_passwordmPmPciPb_param_1,
	.param .u64 .ptr .align 1 _Z14crack_passwordmPmPciPb_param_2,
	.param .u32 _Z14crack_passwordmPmPciPb_param_3,
	.param .u64 .ptr .align 1 _Z14crack_passwordmPmPciPb_param_4
)
{
	.local .align 16 .b8 	__local_depot0[336];
	.reg .b64 	%SP;
	.reg .b64 	%SPL;
	.reg .pred 	%p<36>;
	.reg .b16 	%rs<44>;
	.reg .b32 	%r<464>;
	.reg .b64 	%rd<127>;

	mov.u64 	%SPL, __local_depot0;
	ld.param.u64 	%rd51, [_Z14crack_passwordmPmPciPb_param_0];
	ld.param.u64 	%rd52, [_Z14crack_passwordmPmPciPb_param_2];
	ld.param.u32 	%r56, [_Z14crack_passwordmPmPciPb_param_3];
	ld.param.u64 	%rd53, [_Z14crack_passwordmPmPciPb_param_4];
	cvta.to.global.u64 	%rd1, %rd52;
	cvta.to.global.u64 	%rd2, %rd53;
	add.u64 	%rd122, %SPL, 0;
	add.u64 	%rd4, %SPL, 256;
	add.u64 	%rd5, %SPL, 272;
	mov.u32 	%r57, %ctaid.x;
	mov.u32 	%r58, %ntid.x;
	mov.u32 	%r59, %tid.x;
	mad.lo.s32 	%r60, %r57, %r58, %r59;
	cvt.u64.u32 	%rd57, %r60;
	add.s64 	%rd6, %rd51, %rd57;
	ld.global.u8 	%rs1, [%rd2];
	setp.ne.s16 	%p1, %rs1, 0;
	@%p1 bra 	$L__BB0_28;
	setp.lt.u64 	%p2, %rd6, 36;
	setp.lt.s32 	%p3, %r56, 2;
	mov.b32 	%r445, 1;
	or.pred  	%p4, %p2, %p3;
	mov.u64 	%rd112, %rd6;
	@%p4 bra 	$L__BB0_4;
	mov.b32 	%r445, 1;
	mov.b64 	%rd113, 36;
	mov.u64 	%rd112, %rd6;
$L__BB0_3:
	sub.s64 	%rd112, %rd112, %rd113;
	add.s32 	%r445, %r445, 1;
	mul.lo.s64 	%rd113, %rd113, 36;
	setp.ge.u64 	%p5, %rd112, %rd113;
	setp.lt.s32 	%p6, %r445, %r56;
	and.pred  	%p7, %p5, %p6;
	@%p7 bra 	$L__BB0_3;
$L__BB0_4:
	and.b32  	%r2, %r445, 3;
	setp.eq.s32 	%p8, %r2, 0;
	mov.u32 	%r444, %r445;
	@%p8 bra 	$L__BB0_7;
	add.s32 	%r443, %r445, -1;
	neg.s32 	%r442, %r2;
	mov.u64 	%rd59, charset;
	mov.u64 	%rd110, %rd112;
$L__BB0_6:
	.pragma "nounroll";
	mov.u32 	%r444, %r443;
	mul.hi.u64 	%rd60, %rd110, -2049638230412172401;
	shr.u64 	%rd112, %rd60, 5;
	mul.lo.s64 	%rd61, %rd112, 36;
	sub.s64 	%rd62, %rd110, %rd61;
	add.s64 	%rd63, %rd59, %rd62;
	ld.const.u8 	%rs2, [%rd63];
	cvt.u64.u32 	%rd64, %r444;
	add.s64 	%rd65, %rd4, %rd64;
	st.local.u8 	[%rd65], %rs2;
	add.s32 	%r443, %r444, -1;
	add.s32 	%r442, %r442, 1;
	setp.ne.s32 	%p9, %r442, 0;
	mov.u64 	%rd110, %rd112;
	@%p9 bra 	$L__BB0_6;
$L__BB0_7:
	setp.lt.u32 	%p10, %r445, 4;
	@%p10 bra 	$L__BB0_10;
	add.s32 	%r446, %r444, 4;
	add.s32 	%r63, %r444, -1;
	cvt.u64.u32 	%rd66, %r63;
	add.s64 	%rd114, %rd4, %rd66;
	mov.u64 	%rd67, charset;
$L__BB0_9:
	mul.hi.u64 	%rd68, %rd112, -2049638230412172401;
	shr.u64 	%rd69, %rd68, 5;
	mul.lo.s64 	%rd70, %rd69, 36;
	sub.s64 	%rd71, %rd112, %rd70;
	add.s64 	%rd72, %rd67, %rd71;
	ld.const.u8 	%rs3, [%rd72];
	st.local.u8 	[%rd114], %rs3;
	add.s32 	%r64, %r446, -6;
	mul.hi.u64 	%rd73, %rd69, 512409557603043101;
	mul.lo.s64 	%rd74, %rd73, 36;
	sub.s64 	%rd75, %rd69, %rd74;
	add.s64 	%rd76, %rd67, %rd75;
	ld.const.u8 	%rs4, [%rd76];
	cvt.u64.u32 	%rd77, %r64;
	add.s64 	%rd78, %rd4, %rd77;
	st.local.u8 	[%rd78], %rs4;
	shr.u64 	%rd79, %rd112, 4;
	mul.hi.u64 	%rd80, %rd79, 910950324627632179;
	shr.u64 	%rd81, %rd80, 2;
	add.s32 	%r65, %r446, -7;
	mul.hi.u64 	%rd82, %rd81, 512409557603043101;
	mul.lo.s64 	%rd83, %rd82, 36;
	sub.s64 	%rd84, %rd81, %rd83;
	add.s64 	%rd85, %rd67, %rd84;
	ld.const.u8 	%rs5, [%rd85];
	cvt.u64.u32 	%rd86, %r65;
	add.s64 	%rd87, %rd4, %rd86;
	st.local.u8 	[%rd87], %rs5;
	mul.hi.u64 	%rd88, %rd112, -5491006123449893965;
	shr.u64 	%rd89, %rd88, 15;
	add.s32 	%r66, %r446, -8;
	mul.hi.u64 	%rd90, %rd89, 512409557603043101;
	mul.lo.s64 	%rd91, %rd90, 36;
	sub.s64 	%rd92, %rd89, %rd91;
	add.s64 	%rd93, %rd67, %rd92;
	ld.const.u8 	%rs6, [%rd93];
	cvt.u64.u32 	%rd94, %r66;
	add.s64 	%rd95, %rd4, %rd94;
	st.local.u8 	[%rd95], %rs6;
	mul.hi.u64 	%rd96, %rd112, 1439526438917739739;
	shr.u64 	%rd112, %rd96, 17;
	add.s32 	%r446, %r446, -4;
	add.s64 	%rd114, %rd114, -4;
	setp.gt.s32 	%p11, %r446, 4;
	@%p11 bra 	$L__BB0_9;
$L__BB0_10:
	setp.lt.u32 	%p12, %r445, 4;
	cvt.u64.u32 	%rd97, %r445;
	add.s64 	%rd98, %rd4, %rd97;
	mov.b16 	%rs7, 0;
	st.local.u8 	[%rd98], %rs7;
	mov.b32 	%r448, 0;
	st.local.v4.b32 	[%rd5], {%r448, %r448, %r448, %r448};
	st.local.v4.b32 	[%rd5+16], {%r448, %r448, %r448, %r448};
	st.local.v4.b32 	[%rd5+32], {%r448, %r448, %r448, %r448};
	st.local.v2.b32 	[%rd5+48], {%r448, %r448};
	@%p12 bra 	$L__BB0_13;
	and.b32  	%r448, %r445, -4;
	neg.s32 	%r447, %r448;
	add.s64 	%rd116, %rd4, 1;
	mov.u64 	%rd117, %rd5;
$L__BB0_12:
	ld.local.u8 	%r68, [%rd116+2];
	ld.local.u8 	%r69, [%rd116+1];
	prmt.b32 	%r70, %r69, %r68, 0x3340U;
	ld.local.u8 	%r71, [%rd116];
	ld.local.u8 	%r72, [%rd116+-1];
	prmt.b32 	%r73, %r72, %r71, 0x3340U;
	prmt.b32 	%r74, %r73, %r70, 0x5410U;
	st.local.u32 	[%rd117], %r74;
	add.s32 	%r447, %r447, 4;
	add.s64 	%rd117, %rd117, 4;
	add.s64 	%rd116, %rd116, 4;
	setp.ne.s32 	%p13, %r447, 0;
	@%p13 bra 	$L__BB0_12;
$L__BB0_13:
	setp.eq.s32 	%p14, %r2, 0;
	@%p14 bra 	$L__BB0_16;
	cvt.u64.u32 	%rd99, %r448;
	add.s64 	%rd119, %rd5, %rd99;
	add.s64 	%rd118, %rd4, %rd99;
	neg.s32 	%r449, %r2;
$L__BB0_15:
	.pragma "nounroll";
	ld.local.u8 	%rs8, [%rd118];
	st.local.u8 	[%rd119], %rs8;
	add.s64 	%rd119, %rd119, 1;
	add.s64 	%rd118, %rd118, 1;
	add.s32 	%r449, %r449, 1;
	setp.ne.s32 	%p15, %r449, 0;
	@%p15 bra 	$L__BB0_15;
$L__BB0_16:
	cvt.u64.u32 	%rd100, %r445;
	add.s64 	%rd101, %rd5, %rd100;
	mov.b16 	%rs9, 128;
	st.local.u8 	[%rd101], %rs9;
	shl.b32 	%r76, %r445, 3;
	shr.u32 	%r77, %r445, 28;
	ld.local.v4.b32 	{%r78, %r79, %r80, %r81}, [%rd5];
	bfe.u32 	%r82, %r81, 16, 8;
	cvt.u16.u32 	%rs10, %r82;
	bfe.u32 	%r83, %r81, 8, 8;
	bfe.u32 	%r84, %r81, 0, 8;
	bfe.u32 	%r85, %r80, 16, 8;
	cvt.u16.u32 	%rs11, %r85;
	bfe.u32 	%r86, %r80, 8, 8;
	bfe.u32 	%r87, %r80, 0, 8;
	bfe.u32 	%r88, %r79, 16, 8;
	cvt.u16.u32 	%rs12, %r88;
	bfe.u32 	%r89, %r79, 8, 8;
	bfe.u32 	%r90, %r79, 0, 8;
	bfe.u32 	%r91, %r78, 16, 8;
	cvt.u16.u32 	%rs13, %r91;
	bfe.u32 	%r92, %r78, 8, 8;
	bfe.u32 	%r93, %r78, 0, 8;
	shl.b32 	%r94, %r93, 24;
	shl.b32 	%r95, %r92, 16;
	and.b32  	%r96, %r95, 16711680;
	or.b32  	%r97, %r96, %r94;
	and.b16  	%rs14, %rs13, 255;
	mul.wide.u16 	%r98, %rs14, 256;
	or.b32  	%r99, %r97, %r98;
	bfe.u32 	%r100, %r78, 24, 8;
	or.b32  	%r101, %r99, %r100;
	shl.b32 	%r102, %r90, 24;
	shl.b32 	%r103, %r89, 16;
	and.b32  	%r104, %r103, 16711680;
	or.b32  	%r105, %r104, %r102;
	and.b16  	%rs15, %rs12, 255;
	mul.wide.u16 	%r106, %rs15, 256;
	or.b32  	%r107, %r105, %r106;
	bfe.u32 	%r108, %r79, 24, 8;
	or.b32  	%r109, %r107, %r108;
	shl.b32 	%r110, %r87, 24;
	shl.b32 	%r111, %r86, 16;
	and.b32  	%r112, %r111, 16711680;
	or.b32  	%r113, %r112, %r110;
	and.b16  	%rs16, %rs11, 255;
	mul.wide.u16 	%r114, %rs16, 256;
	or.b32  	%r115, %r113, %r114;
	bfe.u32 	%r116, %r80, 24, 8;
	or.b32  	%r117, %r115, %r116;
	shl.b32 	%r118, %r84, 24;
	shl.b32 	%r119, %r83, 16;
	and.b32  	%r120, %r119, 16711680;
	or.b32  	%r121, %r120, %r118;
	and.b16  	%rs17, %rs10, 255;
	mul.wide.u16 	%r122, %rs17, 256;
	or.b32  	%r123, %r121, %r122;
	bfe.u32 	%r124, %r81, 24, 8;
	or.b32  	%r125, %r123, %r124;
	st.local.v4.u32 	[%rd122], {%r101, %r109, %r117, %r125};
	ld.local.v4.b32 	{%r126, %r127, %r128, %r129}, [%rd5+16];
	bfe.u32 	%r130, %r129, 16, 8;
	cvt.u16.u32 	%rs18, %r130;
	bfe.u32 	%r131, %r129, 8, 8;
	bfe.u32 	%r132, %r129, 0, 8;
	bfe.u32 	%r133, %r128, 16, 8;
	cvt.u16.u32 	%rs19, %r133;
	bfe.u32 	%r134, %r128, 8, 8;
	bfe.u32 	%r135, %r128, 0, 8;
	bfe.u32 	%r136, %r127, 16, 8;
	cvt.u16.u32 	%rs20, %r136;
	bfe.u32 	%r137, %r127, 8, 8;
	bfe.u32 	%r138, %r127, 0, 8;
	bfe.u32 	%r139, %r126, 16, 8;
	cvt.u16.u32 	%rs21, %r139;
	bfe.u32 	%r140, %r126, 8, 8;
	bfe.u32 	%r141, %r126, 0, 8;
	shl.b32 	%r142, %r141, 24;
	shl.b32 	%r143, %r140, 16;
	and.b32  	%r144, %r143, 16711680;
	or.b32  	%r145, %r144, %r142;
	and.b16  	%rs22, %rs21, 255;
	mul.wide.u16 	%r146, %rs22, 256;
	or.b32  	%r147, %r145, %r146;
	bfe.u32 	%r148, %r126, 24, 8;
	or.b32  	%r149, %r147, %r148;
	shl.b32 	%r150, %r138, 24;
	shl.b32 	%r151, %r137, 16;
	and.b32  	%r152, %r151, 16711680;
	or.b32  	%r153, %r152, %r150;
	and.b16  	%rs23, %rs20, 255;
	mul.wide.u16 	%r154, %rs23, 256;
	or.b32  	%r155, %r153, %r154;
	bfe.u32 	%r156, %r127, 24, 8;
	or.b32  	%r157, %r155, %r156;
	shl.b32 	%r158, %r135, 24;
	shl.b32 	%r159, %r134, 16;
	and.b32  	%r160, %r159, 16711680;
	or.b32  	%r161, %r160, %r158;
	and.b16  	%rs24, %rs19, 255;
	mul.wide.u16 	%r162, %rs24, 256;
	or.b32  	%r163, %r161, %r162;
	bfe.u32 	%r164, %r128, 24, 8;
	or.b32  	%r165, %r163, %r164;
	shl.b32 	%r166, %r132, 24;
	shl.b32 	%r167, %r131, 16;
	and.b32  	%r168, %r167, 16711680;
	or.b32  	%r169, %r168, %r166;
	and.b16  	%rs25, %rs18, 255;
	mul.wide.u16 	%r170, %rs25, 256;
	or.b32  	%r171, %r169, %r170;
	bfe.u32 	%r172, %r129, 24, 8;
	or.b32  	%r173, %r171, %r172;
	st.local.v4.u32 	[%rd122+16], {%r149, %r157, %r165, %r173};
	ld.local.v4.b32 	{%r174, %r175, %r176, %r177}, [%rd5+32];
	bfe.u32 	%r178, %r177, 16, 8;
	cvt.u16.u32 	%rs26, %r178;
	bfe.u32 	%r179, %r177, 8, 8;
	bfe.u32 	%r180, %r177, 0, 8;
	bfe.u32 	%r181, %r176, 16, 8;
	cvt.u16.u32 	%rs27, %r181;
	bfe.u32 	%r182, %r176, 8, 8;
	bfe.u32 	%r183, %r176, 0, 8;
	bfe.u32 	%r184, %r175, 16, 8;
	cvt.u16.u32 	%rs28, %r184;
	bfe.u32 	%r185, %r175, 8, 8;
	bfe.u32 	%r186, %r175, 0, 8;
	bfe.u32 	%r187, %r174, 16, 8;
	cvt.u16.u32 	%rs29, %r187;
	bfe.u32 	%r188, %r174, 8, 8;
	bfe.u32 	%r189, %r174, 0, 8;
	shl.b32 	%r190, %r189, 24;
	shl.b32 	%r191, %r188, 16;
	and.b32  	%r192, %r191, 16711680;
	or.b32  	%r193, %r192, %r190;
	and.b16  	%rs30, %rs29, 255;
	mul.wide.u16 	%r194, %rs30, 256;
	or.b32  	%r195, %r193, %r194;
	bfe.u32 	%r196, %r174, 24, 8;
	or.b32  	%r197, %r195, %r196;
	shl.b32 	%r198, %r186, 24;
	shl.b32 	%r199, %r185, 16;
	and.b32  	%r200, %r199, 16711680;
	or.b32  	%r201, %r200, %r198;
	and.b16  	%rs31, %rs28, 255;
	mul.wide.u16 	%r202, %rs31, 256;
	or.b32  	%r203, %r201, %r202;
	bfe.u32 	%r204, %r175, 24, 8;
	or.b32  	%r205, %r203, %r204;
	shl.b32 	%r206, %r183, 24;
	shl.b32 	%r207, %r182, 16;
	and.b32  	%r208, %r207, 16711680;
	or.b32  	%r209, %r208, %r206;
	and.b16  	%rs32, %rs27, 255;
	mul.wide.u16 	%r210, %rs32, 256;
	or.b32  	%r211, %r209, %r210;
	bfe.u32 	%r212, %r176, 24, 8;
	or.b32  	%r213, %r211, %r212;
	shl.b32 	%r214, %r180, 24;
	shl.b32 	%r215, %r179, 16;
	and.b32  	%r216, %r215, 16711680;
	or.b32  	%r217, %r216, %r214;
	and.b16  	%rs33, %rs26, 255;
	mul.wide.u16 	%r218, %rs33, 256;
	or.b32  	%r219, %r217, %r218;
	bfe.u32 	%r220, %r177, 24, 8;
	or.b32  	%r221, %r219, %r220;
	st.local.v4.u32 	[%rd122+32], {%r197, %r205, %r213, %r221};
	ld.local.v2.b32 	{%r222, %r223}, [%rd5+48];
	bfe.u32 	%r224, %r223, 16, 8;
	cvt.u16.u32 	%rs34, %r224;
	bfe.u32 	%r225, %r223, 8, 8;
	bfe.u32 	%r226, %r223, 0, 8;
	bfe.u32 	%r227, %r222, 16, 8;
	cvt.u16.u32 	%rs35, %r227;
	bfe.u32 	%r228, %r222, 8, 8;
	bfe.u32 	%r229, %r222, 0, 8;
	shl.b32 	%r230, %r229, 24;
	shl.b32 	%r231, %r228, 16;
	and.b32  	%r232, %r231, 16711680;
	or.b32  	%r233, %r232, %r230;
	and.b16  	%rs36, %rs35, 255;
	mul.wide.u16 	%r234, %rs36, 256;
	or.b32  	%r235, %r233, %r234;
	bfe.u32 	%r236, %r222, 24, 8;
	or.b32  	%r237, %r235, %r236;
	shl.b32 	%r238, %r226, 24;
	shl.b32 	%r239, %r225, 16;
	and.b32  	%r240, %r239, 16711680;
	or.b32  	%r241, %r240, %r238;
	and.b16  	%rs37, %rs34, 255;
	mul.wide.u16 	%r242, %rs37, 256;
	or.b32  	%r243, %r241, %r242;
	bfe.u32 	%r244, %r223, 24, 8;
	or.b32  	%r245, %r243, %r244;
	st.local.v4.u32 	[%rd122+48], {%r237, %r245, %r77, %r76};
	add.s64 	%rd120, %rd122, 40;
	mov.b64 	%rd102, {%r213, %r246};
	cvt.u32.u64 	%r450, %rd102;
	mov.b32 	%r451, 0;
$L__BB0_17:
	ld.local.v4.u32 	{%r247, %r248, %r249, %r250}, [%rd120+-40];
	mov.b64 	%rd103, {%r249, %r250};
	shf.l.wrap.b32 	%r251, %r248, %r248, 25;
	shf.l.wrap.b32 	%r252, %r248, %r248, 14;
	xor.b32  	%r253, %r251, %r252;
	shr.u32 	%r254, %r248, 3;
	xor.b32  	%r255, %r253, %r254;
	add.s64 	%rd33, %rd120, 16;
	ld.local.v2.u32 	{%r27, %r256}, [%rd120+16];
	shf.l.wrap.b32 	%r257, %r27, %r27, 15;
	shf.l.wrap.b32 	%r258, %r27, %r27, 13;
	xor.b32  	%r259, %r257, %r258;
	shr.u32 	%r260, %r27, 10;
	xor.b32  	%r261, %r259, %r260;
	add.s32 	%r262, %r255, %r247;
	ld.local.u32 	%r263, [%rd120+-4];
	add.s32 	%r264, %r262, %r263;
	add.s32 	%r265, %r264, %r261;
	shf.l.wrap.b32 	%r266, %r249, %r249, 25;
	shf.l.wrap.b32 	%r267, %r249, %r249, 14;
	xor.b32  	%r268, %r266, %r267;
	shr.u32 	%r269, %r249, 3;
	xor.b32  	%r270, %r268, %r269;
	shf.l.wrap.b32 	%r271, %r256, %r256, 15;
	shf.l.wrap.b32 	%r272, %r256, %r256, 13;
	xor.b32  	%r273, %r271, %r272;
	shr.u32 	%r274, %r256, 10;
	xor.b32  	%r275, %r273, %r274;
	add.s32 	%r276, %r270, %r248;
	add.s32 	%r277, %r276, %r450;
	add.s32 	%r278, %r277, %r275;
	st.local.v2.u32 	[%rd120+24], {%r265, %r278};
	shf.l.wrap.b32 	%r279, %r250, %r250, 25;
	shf.l.wrap.b32 	%r280, %r250, %r250, 14;
	xor.b32  	%r281, %r279, %r280;
	shr.u32 	%r282, %r250, 3;
	xor.b32  	%r283, %r281, %r282;
	shf.l.wrap.b32 	%r284, %r265, %r265, 15;
	shf.l.wrap.b32 	%r285, %r265, %r265, 13;
	xor.b32  	%r286, %r284, %r285;
	shr.u32 	%r287, %r265, 10;
	xor.b32  	%r288, %r286, %r287;
	add.s32 	%r289, %r283, %r249;
	ld.local.u32 	%r290, [%rd120+4];
	add.s32 	%r291, %r289, %r290;
	add.s32 	%r292, %r291, %r288;
	st.local.u32 	[%rd120+32], %r292;
	ld.local.u32 	%r293, [%rd120+-24];
	shf.l.wrap.b32 	%r294, %r293, %r293, 25;
	shf.l.wrap.b32 	%r295, %r293, %r293, 14;
	xor.b32  	%r296, %r294, %r295;
	shr.u32 	%r297, %r293, 3;
	xor.b32  	%r298, %r296, %r297;
	shf.l.wrap.b32 	%r299, %r278, %r278, 15;
	shf.l.wrap.b32 	%r300, %r278, %r278, 13;
	xor.b32  	%r301, %r299, %r300;
	shr.u32 	%r302, %r278, 10;
	xor.b32  	%r303, %r301, %r302;
	{ .reg .b32 tmp; mov.b64 {tmp, %r304}, %rd103; }
	add.s32 	%r305, %r298, %r304;
	ld.local.u32 	%r306, [%rd120+8];
	add.s32 	%r307, %r305, %r306;
	add.s32 	%r308, %r307, %r303;
	st.local.u32 	[%rd120+36], %r308;
	add.s32 	%r451, %r451, 4;
	setp.ne.s32 	%p16, %r451, 48;
	mov.u32 	%r450, %r27;
	mov.u64 	%rd120, %rd33;
	@%p16 bra 	$L__BB0_17;
	mov.u64 	%rd105, k;
	add.s64 	%rd121, %rd105, 8;
	mov.b32 	%r460, 1541459225;
	mov.b32 	%r459, 528734635;
	mov.b32 	%r458, -1694144372;
	mov.b32 	%r457, 1359893119;
	mov.b32 	%r456, -1521486534;
	mov.b32 	%r455, 1013904242;
	mov.b32 	%r454, -1150833019;
	mov.b32 	%r453, 1779033703;
	mov.b32 	%r452, 0;
$L__BB0_19:
	shf.l.wrap.b32 	%r318, %r457, %r457, 26;
	shf.l.wrap.b32 	%r319, %r457, %r457, 21;
	xor.b32  	%r320, %r318, %r319;
	shf.l.wrap.b32 	%r321, %r457, %r457, 7;
	xor.b32  	%r322, %r320, %r321;
	and.b32  	%r323, %r457, %r458;
	not.b32 	%r324, %r457;
	and.b32  	%r325, %r459, %r324;
	or.b32  	%r326, %r323, %r325;
	ld.const.u32 	%r327, [%rd121+-8];
	ld.local.v4.u32 	{%r328, %r329, %r330, %r331}, [%rd122];
	add.s32 	%r332, %r326, %r460;
	add.s32 	%r333, %r332, %r322;
	add.s32 	%r334, %r333, %r327;
	add.s32 	%r335, %r334, %r328;
	shf.l.wrap.b32 	%r336, %r453, %r453, 30;
	shf.l.wrap.b32 	%r337, %r453, %r453, 19;
	xor.b32  	%r338, %r336, %r337;
	shf.l.wrap.b32 	%r339, %r453, %r453, 10;
	xor.b32  	%r340, %r338, %r339;
	xor.b32  	%r341, %r454, %r455;
	and.b32  	%r342, %r453, %r341;
	and.b32  	%r343, %r454, %r455;
	xor.b32  	%r344, %r342, %r343;
	add.s32 	%r345, %r340, %r344;
	add.s32 	%r460, %r335, %r456;
	add.s32 	%r456, %r345, %r335;
	shf.l.wrap.b32 	%r346, %r460, %r460, 26;
	shf.l.wrap.b32 	%r347, %r460, %r460, 21;
	xor.b32  	%r348, %r346, %r347;
	shf.l.wrap.b32 	%r349, %r460, %r460, 7;
	xor.b32  	%r350, %r348, %r349;
	and.b32  	%r351, %r460, %r457;
	not.b32 	%r352, %r460;
	and.b32  	%r353, %r458, %r352;
	or.b32  	%r354, %r351, %r353;
	ld.const.u32 	%r355, [%rd121+-4];
	add.s32 	%r356, %r354, %r459;
	add.s32 	%r357, %r356, %r350;
	add.s32 	%r358, %r357, %r355;
	add.s32 	%r359, %r358, %r329;
	shf.l.wrap.b32 	%r360, %r456, %r456, 30;
	shf.l.wrap.b32 	%r361, %r456, %r456, 19;
	xor.b32  	%r362, %r360, %r361;
	shf.l.wrap.b32 	%r363, %r456, %r456, 10;
	xor.b32  	%r364, %r362, %r363;
	xor.b32  	%r365, %r453, %r454;
	and.b32  	%r366, %r456, %r365;
	and.b32  	%r367, %r453, %r454;
	xor.b32  	%r368, %r366, %r367;
	add.s32 	%r369, %r364, %r368;
	add.s32 	%r459, %r359, %r455;
	add.s32 	%r455, %r369, %r359;
	shf.l.wrap.b32 	%r370, %r459, %r459, 26;
	shf.l.wrap.b32 	%r371, %r459, %r459, 21;
	xor.b32  	%r372, %r370, %r371;
	shf.l.wrap.b32 	%r373, %r459, %r459, 7;
	xor.b32  	%r374, %r372, %r373;
	and.b32  	%r375, %r459, %r460;
	not.b32 	%r376, %r459;
	and.b32  	%r377, %r457, %r376;
	or.b32  	%r378, %r375, %r377;
	ld.const.u32 	%r379, [%rd121];
	add.s32 	%r380, %r378, %r458;
	add.s32 	%r381, %r380, %r374;
	add.s32 	%r382, %r381, %r379;
	add.s32 	%r383, %r382, %r330;
	shf.l.wrap.b32 	%r384, %r455, %r455, 30;
	shf.l.wrap.b32 	%r385, %r455, %r455, 19;
	xor.b32  	%r386, %r384, %r385;
	shf.l.wrap.b32 	%r387, %r455, %r455, 10;
	xor.b32  	%r388, %r386, %r387;
	xor.b32  	%r389, %r456, %r453;
	and.b32  	%r390, %r455, %r389;
	and.b32  	%r391, %r456, %r453;
	xor.b32  	%r392, %r390, %r391;
	add.s32 	%r393, %r388, %r392;
	add.s32 	%r458, %r383, %r454;
	add.s32 	%r454, %r393, %r383;
	shf.l.wrap.b32 	%r394, %r458, %r458, 26;
	shf.l.wrap.b32 	%r395, %r458, %r458, 21;
	xor.b32  	%r396, %r394, %r395;
	shf.l.wrap.b32 	%r397, %r458, %r458, 7;
	xor.b32  	%r398, %r396, %r397;
	and.b32  	%r399, %r458, %r459;
	not.b32 	%r400, %r458;
	and.b32  	%r401, %r460, %r400;
	or.b32  	%r402, %r399, %r401;
	ld.const.u32 	%r403, [%rd121+4];
	add.s32 	%r404, %r402, %r457;
	add.s32 	%r405, %r404, %r398;
	add.s32 	%r406, %r405, %r403;
	add.s32 	%r407, %r406, %r331;
	shf.l.wrap.b32 	%r408, %r454, %r454, 30;
	shf.l.wrap.b32 	%r409, %r454, %r454, 19;
	xor.b32  	%r410, %r408, %r409;
	shf.l.wrap.b32 	%r411, %r454, %r454, 10;
	xor.b32  	%r412, %r410, %r411;
	xor.b32  	%r413, %r455, %r456;
	and.b32  	%r414, %r454, %r413;
	and.b32  	%r415, %r455, %r456;
	xor.b32  	%r416, %r414, %r415;
	add.s32 	%r417, %r412, %r416;
	add.s32 	%r457, %r407, %r453;
	add.s32 	%r453, %r417, %r407;
	add.s32 	%r452, %r452, 4;
	add.s64 	%rd122, %rd122, 16;
	add.s64 	%rd121, %rd121, 16;
	setp.ne.s32 	%p17, %r452, 64;
	@%p17 bra 	$L__BB0_19;
	add.s32 	%r418, %r453, 1779033703;
	ld.const.u32 	%r419, [target_hash];
	setp.ne.s32 	%p18, %r418, %r419;
	@%p18 bra 	$L__BB0_28;
	add.s32 	%r420, %r460, 1541459225;
	add.s32 	%r421, %r459, 528734635;
	add.s32 	%r422, %r458, -1694144372;
	add.s32 	%r423, %r457, 1359893119;
	add.s32 	%r424, %r456, -1521486534;
	add.s32 	%r425, %r455, 1013904242;
	add.s32 	%r426, %r454, -1150833019;
	ld.const.u32 	%r427, [target_hash+4];
	setp.ne.s32 	%p19, %r426, %r427;
	ld.const.u32 	%r428, [target_hash+8];
	setp.ne.s32 	%p20, %r425, %r428;
	or.pred  	%p21, %p19, %p20;
	ld.const.u32 	%r430, [target_hash+12];
	setp.ne.s32 	%p22, %r424, %r430;
	or.pred  	%p23, %p21, %p22;
	ld.const.u32 	%r432, [target_hash+16];
	setp.ne.s32 	%p24, %r423, %r432;
	or.pred  	%p25, %p23, %p24;
	ld.const.u32 	%r434, [target_hash+20];
	setp.ne.s32 	%p26, %r422, %r434;
	or.pred  	%p27, %p25, %p26;
	ld.const.u32 	%r436, [target_hash+24];
	setp.ne.s32 	%p28, %r421, %r436;
	or.pred  	%p29, %p27, %p28;
	ld.const.u32 	%r438, [target_hash+28];
	setp.ne.s32 	%p30, %r420, %r438;
	or.pred  	%p31, %p29, %p30;
	@%p31 bra 	$L__BB0_28;
	ld.param.u64 	%rd108, [_Z14crack_passwordmPmPciPb_param_1];
	mov.b16 	%rs38, 1;
	st.global.u8 	[%rd2], %rs38;
	cvta.to.global.u64 	%rd106, %rd108;
	st.global.u64 	[%rd106], %rd6;
	add.s32 	%r46, %r445, 1;
	and.b32  	%r47, %r46, 3;
	setp.lt.u32 	%p32, %r445, 3;
	mov.b32 	%r462, 0;
	@%p32 bra 	$L__BB0_25;
	and.b32  	%r462, %r46, -4;
	neg.s32 	%r461, %r462;
	add.s64 	%rd124, %rd4, 1;
	add.s64 	%rd123, %rd1, 3;
$L__BB0_24:
	ld.local.u8 	%rs39, [%rd124+-1];
	st.global.u8 	[%rd123+-3], %rs39;
	ld.local.u8 	%rs40, [%rd124];
	st.global.u8 	[%rd123+-2], %rs40;
	ld.local.u8 	%rs41, [%rd124+1];
	st.global.u8 	[%rd123+-1], %rs41;
	ld.local.u8 	%rs42, [%rd124+2];
	st.global.u8 	[%rd123], %rs42;
	add.s32 	%r461, %r461, 4;
	add.s64 	%rd124, %rd124, 4;
	add.s64 	%rd123, %rd123, 4;
	setp.ne.s32 	%p33, %r461, 0;
	@%p33 bra 	$L__BB0_24;
$L__BB0_25:
	setp.eq.s32 	%p34, %r47, 0;
	@%p34 bra 	$L__BB0_28;
	cvt.u64.u32 	%rd107, %r462;
	add.s64 	%rd126, %rd1, %rd107;
	add.s64 	%rd125, %rd4, %rd107;
	neg.s32 	%r463, %r47;
$L__BB0_27:
	.pragma "nounroll";
	ld.local.u8 	%rs43, [%rd125];
	st.global.u8 	[%rd126], %rs43;
	add.s64 	%rd126, %rd126, 1;
	add.s64 	%rd125, %rd125, 1;
	add.s32 	%r463, %r463, 1;
	setp.ne.s32 	%p35, %r463, 0;
	@%p35 bra 	$L__BB0_27;
$L__BB0_28:
	ret;

}


// ===== COMPILED SASS (sm_100) =====

	.target	sm_100

	.elftype	@"ET_EXEC"


//--------------------- .note.nv.tkinfo           --------------------------
	.section	.note.nv.tkinfo,"",@"SHT_NOTE"
	.sectionflags	@"SHF_NOTE_NV_TKINFO"
	.tkinfo
        /*0018*/ 	.word	0x00000002
        /*0030*/ 	.string	""
        /*0030*/ 	.string	"ptxas"
        /*0030*/ 	.string	"Cuda compilation tools, release 13.0, V13.0.88"
        /*0030*/ 	.string	"Build cuda_13.0.r13.0/compiler.36424714_0"
        /*0030*/ 	.string	"-arch sm_100 -m 64 "



//--------------------- .note.nv.cuinfo           --------------------------
	.section	.note.nv.cuinfo,"",@"SHT_NOTE"
	.sectionflags	@"SHF_NOTE_NV_CUINFO"
        /*0018*/ 	.short	0x0002
        /*001a*/ 	.short	0x0064
        /*001c*/ 	.short	0x0082
	.zero		2


//--------------------- .nv.info                  --------------------------
	.section	.nv.info,"",@"SHT_CUDA_INFO"
	.align	4


	//----- nvinfo : EIATTR_REGCOUNT
	.align		4
        /*0000*/ 	.byte	0x04, 0x2f
        /*0002*/ 	.short	(.L_4 - .L_3)
	.align		4
.L_3:
        /*0004*/ 	.word	index@(_Z14crack_passwordmPmPciPb)
        /*0008*/ 	.word	0x00000020


	//----- nvinfo : EIATTR_FRAME_SIZE
	.align		4
.L_4:
        /*000c*/ 	.byte	0x04, 0x11
        /*000e*/ 	.short	(.L_6 - .L_5)
	.align		4
.L_5:
        /*0010*/ 	.word	index@(_Z14crack_passwordmPmPciPb)
        /*0014*/ 	.word	0x00000150


	//----- nvinfo : EIATTR_MIN_STACK_SIZE
	.align		4
.L_6:
        /*0018*/ 	.byte	0x04, 0x12
        /*001a*/ 	.short	(.L_8 - .L_7)
	.align		4
.L_7:
        /*001c*/ 	.word	index@(_Z14crack_passwordmPmPciPb)
        /*0020*/ 	.word	0x00000150
.L_8:


//--------------------- .nv.compat                --------------------------
	.section	.nv.compat,"",@"SHT_CUDA_COMPAT_INFO"
	.align	4
        /*0000*/ 	.byte	0x02, 0x09, 0x00, 0x00, 0x02, 0x02, 0x01, 0x00, 0x02, 0x05, 0x05, 0x00, 0x03, 0x07, 0x01, 0x01
        /*0010*/ 	.byte	0x02, 0x03, 0x00, 0x00, 0x02, 0x06, 0x01, 0x00, 0x04, 0x0b, 0x08, 0x00, 0x09, 0x00, 0x00, 0x00
        /*0020*/ 	.byte	0x00, 0x00, 0x00, 0x00


//--------------------- .nv.info._Z14crack_passwordmPmPciPb --------------------------
	.section	.nv.info._Z14crack_passwordmPmPciPb,"",@"SHT_CUDA_INFO"
	.sectionflags	@""
	.align	4


	//----- nvinfo : EIATTR_CUDA_API_VERSION
	.align		4
        /*0000*/ 	.byte	0x04, 0x37
        /*0002*/ 	.short	(.L_10 - .L_9)
.L_9:
        /*0004*/ 	.word	0x00000082


	//----- nvinfo : EIATTR_KPARAM_INFO
	.align		4
.L_10:
        /*0008*/ 	.byte	0x04, 0x17
        /*000a*/ 	.short	(.L_12 - .L_11)
.L_11:
        /*000c*/ 	.word	0x00000000
        /*0010*/ 	.short	0x0004
        /*0012*/ 	.short	0x0020
        /*0014*/ 	.byte	0x00, 0xf5, 0x21, 0x00


	//----- nvinfo : EIATTR_KPARAM_INFO
	.align		4
.L_12:
        /*0018*/ 	.byte	0x04, 0x17
        /*001a*/ 	.short	(.L_14 - .L_13)
.L_13:
        /*001c*/ 	.word	0x00000000
        /*0020*/ 	.short	0x0003
        /*0022*/ 	.short	0x0018
        /*0024*/ 	.byte	0x00, 0xf0, 0x11, 0x00


	//----- nvinfo : EIATTR_KPARAM_INFO
	.align		4
.L_14:
        /*0028*/ 	.byte	0x04, 0x17
        /*002a*/ 	.short	(.L_16 - .L_15)
.L_15:
        /*002c*/ 	.word	0x00000000
        /*0030*/ 	.short	0x0002
        /*0032*/ 	.short	0x0010
        /*0034*/ 	.byte	0x00, 0xf5, 0x21, 0x00


	//----- nvinfo : EIATTR_KPARAM_INFO
	.align		4
.L_16:
        /*0038*/ 	.byte	0x04, 0x17
        /*003a*/ 	.short	(.L_18 - .L_17)
.L_17:
        /*003c*/ 	.word	0x00000000
        /*0040*/ 	.short	0x0001
        /*0042*/ 	.short	0x0008
        /*0044*/ 	.byte	0x00, 0xf5, 0x21, 0x00


	//----- nvinfo : EIATTR_KPARAM_INFO
	.align		4
.L_18:
        /*0048*/ 	.byte	0x04, 0x17
        /*004a*/ 	.short	(.L_20 - .L_19)
.L_19:
        /*004c*/ 	.word	0x00000000
        /*0050*/ 	.short	0x0000
        /*0052*/ 	.short	0x0000
        /*0054*/ 	.byte	0x00, 0xf0, 0x21, 0x00


	//----- nvinfo : EIATTR_SPARSE_MMA_MASK
	.align		4
.L_20:
        /*0058*/ 	.byte	0x03, 0x50
        /*005a*/ 	.short	0x0000


	//----- nvinfo : EIATTR_MAXREG_COUNT
	.align		4
        /*005c*/ 	.byte	0x03, 0x1b
        /*005e*/ 	.short	0x00ff


	//----- nvinfo : EIATTR_MERCURY_ISA_VERSION
	.align		4
        /*0060*/ 	.byte	0x03, 0x5f
        /*0062*/ 	.short	0x0101


	//----- nvinfo : EIATTR_VRC_CTA_INIT_COUNT
	.align		4
        /*0064*/ 	.byte	0x02, 0x4a
	.zero		1
	.zero		1


	//----- nvinfo : EIATTR_EXIT_INSTR_OFFSETS
	.align		4
        /*0068*/ 	.byte	0x04, 0x1c
        /*006a*/ 	.short	(.L_22 - .L_21)


	//   ....[0]....
.L_21:
        /*006c*/ 	.word	0x000000d0


	//   ....[1]....
        /*0070*/ 	.word	0x00002230


	//   ....[2]....
        /*0074*/ 	.word	0x00002350


	//   ....[3]....
        /*0078*/ 	.word	0x00002ad0


	//   ....[4]....
        /*007c*/ 	.word	0x00002bd0


	//----- nvinfo : EIATTR_CRS_STACK_SIZE
	.align		4
.L_22:
        /*0080*/ 	.byte	0x04, 0x1e
        /*0082*/ 	.short	(.L_24 - .L_23)
.L_23:
        /*0084*/ 	.word	0x00000000


	//----- nvinfo : EIATTR_CBANK_PARAM_SIZE
	.align		4
.L_24:
        /*0088*/ 	.byte	0x03, 0x19
        /*008a*/ 	.short	0x0028


	//----- nvinfo : EIATTR_PARAM_CBANK
	.align		4
        /*008c*/ 	.byte	0x04, 0x0a
        /*008e*/ 	.short	(.L_26 - .L_25)
	.align		4
.L_25:
        /*0090*/ 	.word	index@(.nv.constant0._Z14crack_passwordmPmPciPb)
        /*0094*/ 	.short	0x0380
        /*0096*/ 	.short	0x0028


	//----- nvinfo : EIATTR_SW_WAR
	.align		4
.L_26:
        /*0098*/ 	.byte	0x04, 0x36
        /*009a*/ 	.short	(.L_28 - .L_27)
.L_27:
        /*009c*/ 	.word	0x00000008
.L_28:


//--------------------- .nv.callgraph             --------------------------
	.section	.nv.callgraph,"",@"SHT_CUDA_CALLGRAPH"
	.align	4
	.sectionentsize	8
	.align		4
        /*0000*/ 	.word	0x00000000
	.align		4
        /*0004*/ 	.word	0xffffffff
	.align		4
        /*0008*/ 	.word	0x00000000
	.align		4
        /*000c*/ 	.word	0xfffffffe
	.align		4
        /*0010*/ 	.word	0x00000000
	.align		4
        /*0014*/ 	.word	0xfffffffd
	.align		4
        /*0018*/ 	.word	0x00000000
	.align		4
        /*001c*/ 	.word	0xfffffffc


//--------------------- .nv.constant3             --------------------------
	.section	.nv.constant3,"a",@progbits
	.align	4
.nv.constant3:
	.type		k,@object
	.size		k,(charset - k)
k:
        /*0000*/ 	.byte	0x98, 0x2f, 0x8a, 0x42, 0x91, 0x44, 0x37, 0x71, 0xcf, 0xfb, 0xc0, 0xb5, 0xa5, 0xdb, 0xb5, 0xe9
        /* <DEDUP_REMOVED lines=15> */
	.type		charset,@object
	.size		charset,(.L_1 - charset)
charset:
        /*0100*/ 	.byte	0x61, 0x62, 0x63, 0x64, 0x65, 0x66, 0x67, 0x68, 0x69, 0x6a, 0x6b, 0x6c, 0x6d, 0x6e, 0x6f, 0x70
        /*0110*/ 	.byte	0x71, 0x72, 0x73, 0x74, 0x75, 0x76, 0x77, 0x78, 0x79, 0x7a, 0x30, 0x31, 0x32, 0x33, 0x34, 0x35
        /*0120*/ 	.byte	0x36, 0x37, 0x38, 0x39, 0x00
.L_1:
	.zero		3
	.type		target_hash,@object
	.size		target_hash,(.L_2 - target_hash)
target_hash:
	.zero		32
.L_2:


//--------------------- .text._Z14crack_passwordmPmPciPb --------------------------
	.section	.text._Z14crack_passwordmPmPciPb,"ax",@progbits
	.align	128
        .global         _Z14crack_passwordmPmPciPb
        .type           _Z14crack_passwordmPmPciPb,@function
        .size           _Z14crack_passwordmPmPciPb,(.L_x_35 - _Z14crack_passwordmPmPciPb)
        .other          _Z14crack_passwordmPmPciPb,@"STO_CUDA_ENTRY STV_DEFAULT"
_Z14crack_passwordmPmPciPb:
.text._Z14crack_passwordmPmPciPb:
[----:B------:R-:W0:Y:S08]  /*0000*/  LDC R1, c[0x0][0x37c] ;  /* 0x0000df00ff017b82 */ /* 0x000e300000000800 */
[----:B------:R-:W1:Y:S01]  /*0010*/  LDC.64 R16, c[0x0][0x3a0] ;  /* 0x0000e800ff107b82 */ /* 0x000e620000000a00 */
[----:B------:R-:W1:Y:S01]  /*0020*/  LDCU.64 UR8, c[0x0][0x358] ;  /* 0x00006b00ff0877ac */ /* 0x000e620008000a00 */
[----:B------:R-:W2:Y:S01]  /*0030*/  S2R R3, SR_TID.X ;  /* 0x0000000000037919 */ /* 0x000ea20000002100 */
[----:B0-----:R-:W-:Y:S01]  /*0040*/  VIADD R1, R1, 0xfffffeb0 ;  /* 0xfffffeb001017836 */ /* 0x001fe20000000000 */
[----:B------:R-:W0:Y:S01]  /*0050*/  LDCU.64 UR6, c[0x0][0x380] ;  /* 0x00007000ff0677ac */ /* 0x000e220008000a00 */
[----:B-1----:R-:W3:Y:S03]  /*0060*/  LDG.E.U8 R0, desc[UR8][R16.64] ;  /* 0x0000000810007981 */ /* 0x002ee6000c1e1100 */
[----:B------:R-:W2:Y:S08]  /*0070*/  S2UR UR4, SR_CTAID.X ;  /* 0x00000000000479c3 */ /* 0x000eb00000002500 */
[----:B------:R-:W2:Y:S02]  /*0080*/  LDC R6, c[0x0][0x360] ;  /* 0x0000d800ff067b82 */ /* 0x000ea40000000800 */
[----:B--2---:R-:W-:-:S05]  /*0090*/  IMAD R6, R6, UR4, R3 ;  /* 0x0000000406067c24 */ /* 0x004fca000f8e0203 */
[----:B0-----:R-:W-:-:S05]  /*00a0*/  IADD3 R6, P1, PT, R6, UR6, RZ ;  /* 0x0000000606067c10 */ /* 0x001fca000ff3e0ff */
[----:B------:R-:W-:Y:S01]  /*00b0*/  IMAD.X R7, RZ, RZ, UR7, P1 ;  /* 0x00000007ff077e24 */ /* 0x000fe200088e06ff */
[----:B---3--:R-:W-:-:S13]  /*00c0*/  ISETP.NE.AND P0, PT, R0, RZ, PT ;  /* 0x000000ff0000720c */ /* 0x008fda0003f05270 */
[----:B------:R-:W-:Y:S05]  /*00d0*/  @P0 EXIT ;  /* 0x000000000000094d */ /* 0x000fea0003800000 */
[----:B------:R-:W0:Y:S01]  /*00e0*/  LDC R13, c[0x0][0x398] ;  /* 0x0000e600ff0d7b82 */ /* 0x000e220000000800 */
[----:B------:R-:W-:Y:S01]  /*00f0*/  ISETP.LT.U32.AND P1, PT, R6, 0x24, PT ;  /* 0x000000240600780c */ /* 0x000fe20003f21070 */
[----:B------:R-:W-:Y:S01]  /*0100*/  BSSY.RECONVERGENT B0, `(.L_x_0) ;  /* 0x0000016000007945 */ /* 0x000fe20003800200 */
[----:B------:R-:W-:Y:S02]  /*0110*/  IMAD.MOV.U32 R0, RZ, RZ, 0x1 ;  /* 0x00000001ff007424 */ /* 0x000fe400078e00ff */
[----:B------:R-:W-:Y:S02]  /*0120*/  IMAD.MOV.U32 R11, RZ, RZ, R6 ;  /* 0x000000ffff0b7224 */ /* 0x000fe400078e0006 */
[----:B------:R-:W-:Y:S01]  /*0130*/  IMAD.MOV.U32 R10, RZ, RZ, R7 ;  /* 0x000000ffff0a7224 */ /* 0x000fe200078e0007 */
[----:B0-----:R-:W-:-:S04]  /*0140*/  ISETP.GE.AND P0, PT, R13, 0x2, PT ;  /* 0x000000020d00780c */ /* 0x001fc80003f06270 */
[----:B------:R-:W-:-:S13]  /*0150*/  ISETP.LT.U32.OR.EX P0, PT, R7, RZ, !P0, P1 ;  /* 0x000000ff0700720c */ /* 0x000fda0004701510 */
[----:B------:R-:W-:Y:S05]  /*0160*/  @P0 BRA `(.L_x_1) ;  /* 0x00000000003c0947 */ /* 0x000fea0003800000 */
[----:B------:R-:W-:Y:S02]  /*0170*/  IMAD.MOV.U32 R0, RZ, RZ, 0x1 ;  /* 0x00000001ff007424 */ /* 0x000fe400078e00ff */
[----:B------:R-:W-:Y:S02]  /*0180*/  IMAD.MOV.U32 R2, RZ, RZ, 0x24 ;  /* 0x00000024ff027424 */ /* 0x000fe400078e00ff */
[----:B------:R-:W-:Y:S02]  /*0190*/  IMAD.MOV.U32 R5, RZ, RZ, RZ ;  /* 0x000000ffff057224 */ /* 0x000fe400078e00ff */
[----:B------:R-:W-:Y:S02]  /*01a0*/  IMAD.MOV.U32 R11, RZ, RZ, R6 ;  /* 0x000000ffff0b7224 */ /* 0x000fe400078e0006 */
[----:B------:R-:W-:-:S07]  /*01b0*/  IMAD.MOV.U32 R10, RZ, RZ, R7 ;  /* 0x000000ffff0a7224 */ /* 0x000fce00078e0007 */
.L_x_2:
[----:B------:R-:W-:Y:S01]  /*01c0*/  IADD3 R11, P0, PT, R11, -R2, RZ ;  /* 0x800000020b0b7210 */ /* 0x000fe20007f1e0ff */
[----:B------:R-:W-:-:S04]  /*01d0*/  IMAD.WIDE.U32 R2, R2, 0x24, RZ ;  /* 0x0000002402027825 */ /* 0x000fc800078e00ff */
[----:B------:R-:W-:Y:S02]  /*01e0*/  IMAD R9, R5, 0x24, RZ ;  /* 0x0000002405097824 */ /* 0x000fe400078e02ff */
[----:B------:R-:W-:Y:S01]  /*01f0*/  IMAD.X R10, R10, 0x1, ~R5, P0 ;  /* 0x000000010a0a7824 */ /* 0x000fe200000e0e05 */
[----:B------:R-:W-:Y:S01]  /*0200*/  ISETP.GE.U32.AND P0, PT, R11, R2, PT ;  /* 0x000000020b00720c */ /* 0x000fe20003f06070 */
[----:B------:R-:W-:Y:S02]  /*0210*/  VIADD R0, R0, 0x1 ;  /* 0x0000000100007836 */ /* 0x000fe40000000000 */
[----:B------:R-:W-:-:S03]  /*0220*/  IMAD.IADD R5, R3, 0x1, R9 ;  /* 0x0000000103057824 */ /* 0x000fc600078e0209 */
[----:B------:R-:W-:Y:S02]  /*0230*/  ISETP.LT.AND P1, PT, R0, R13, PT ;  /* 0x0000000d0000720c */ /* 0x000fe40003f21270 */
[----:B------:R-:W-:-:S13]  /*0240*/  ISETP.GE.U32.AND.EX P0, PT, R10, R5, PT, P0 ;  /* 0x000000050a00720c */ /* 0x000fda0003f06100 */
[----:B------:R-:W-:Y:S05]  /*0250*/  @P0 BRA P1, `(.L_x_2) ;  /* 0xfffffffc00d80947 */ /* 0x000fea000083ffff */
.L_x_1:
[----:B------:R-:W-:Y:S05]  /*0260*/  BSYNC.RECONVERGENT B0 ;  /* 0x0000000000007941 */ /* 0x000fea0003800200 */
.L_x_0:
[----:B------:R-:W-:Y:S01]  /*0270*/  LOP3.LUT P0, R8, R0, 0x3, RZ, 0xc0, !PT ;  /* 0x0000000300087812 */ /* 0x000fe2000780c0ff */
[----:B------:R-:W-:Y:S01]  /*0280*/  BSSY.RECONVERGENT B0, `(.L_x_3) ;  /* 0x0000022000007945 */ /* 0x000fe20003800200 */
[----:B------:R-:W-:Y:S02]  /*0290*/  IMAD.MOV.U32 R2, RZ, RZ, R1 ;  /* 0x000000ffff027224 */ /* 0x000fe400078e0001 */
[----:B------:R-:W-:Y:S02]  /*02a0*/  VIADD R3, R1, 0x100 ;  /* 0x0000010001037836 */ /* 0x000fe40000000000 */
[----:B------:R-:W-:-:S07]  /*02b0*/  IMAD.MOV.U32 R4, RZ, RZ, R0 ;  /* 0x000000ffff047224 */ /* 0x000fce00078e0000 */
[----:B------:R-:W-:Y:S05]  /*02c0*/  @!P0 BRA `(.L_x_4) ;  /* 0x0000000000748947 */ /* 0x000fea0003800000 */
[----:B------:R-:W-:Y:S01]  /*02d0*/  BSSY.RECONVERGENT B1, `(.L_x_5) ;  /* 0x0000019000017945 */ /* 0x000fe20003800200 */
[----:B------:R-:W-:Y:S02]  /*02e0*/  IMAD.MOV.U32 R18, RZ, RZ, R11 ;  /* 0x000000ffff127224 */ /* 0x000fe400078e000b */
[----:B------:R-:W-:Y:S02]  /*02f0*/  IMAD.MOV.U32 R19, RZ, RZ, R10 ;  /* 0x000000ffff137224 */ /* 0x000fe400078e000a */
[----:B------:R-:W-:Y:S02]  /*0300*/  VIADD R4, R0, 0xffffffff ;  /* 0xffffffff00047836 */ /* 0x000fe40000000000 */
[----:B------:R-:W-:-:S07]  /*0310*/  IMAD.MOV R5, RZ, RZ, -R8 ;  /* 0x000000ffff057224 */ /* 0x000fce00078e0a08 */
.L_x_6:
[----:B------:R-:W-:-:S04]  /*0320*/  IMAD.WIDE.U32 R10, R19, -0x71c71c71, RZ ;  /* 0x8e38e38f130a7825 */ /* 0x000fc800078e00ff */
[----:B------:R-:W-:Y:S02]  /*0330*/  VIADD R5, R5, 0x1 ;  /* 0x0000000105057836 */ /* 0x000fe40000000000 */
[----:B0-----:R-:W-:-:S04]  /*0340*/  IMAD.WIDE.U32 R12, P0, R18, -0x1c71c71d, R10 ;  /* 0xe38e38e3120c7825 */ /* 0x001fc8000780000a */
[----:B------:R-:W-:-:S04]  /*0350*/  IMAD.WIDE.U32 R10, R18, -0x71c71c71, RZ ;  /* 0x8e38e38f120a7825 */ /* 0x000fc800078e00ff */
[----:B------:R-:W-:Y:S01]  /*0360*/  IMAD.X R15, RZ, RZ, RZ, P0 ;  /* 0x000000ffff0f7224 */ /* 0x000fe200000e06ff */
[----:B------:R-:W-:Y:S01]  /*0370*/  IADD3 RZ, P0, PT, R11, R12, RZ ;  /* 0x0000000c0bff7210 */ /* 0x000fe20007f1e0ff */
[----:B------:R-:W-:Y:S02]  /*0380*/  IMAD.MOV.U32 R14, RZ, RZ, R13 ;  /* 0x000000ffff0e7224 */ /* 0x000fe400078e000d */
[----:B------:R-:W-:Y:S02]  /*0390*/  IMAD.IADD R12, R1, 0x1, R4 ;  /* 0x00000001010c7824 */ /* 0x000fe400078e0204 */
[----:B------:R-:W-:Y:S01]  /*03a0*/  IMAD.WIDE.U32.X R10, R19, -0x1c71c71d, R14, P0 ;  /* 0xe38e38e3130a7825 */ /* 0x000fe200000e040e */
[----:B------:R-:W-:-:S04]  /*03b0*/  ISETP.NE.AND P0, PT, R5, RZ, PT ;  /* 0x000000ff0500720c */ /* 0x000fc80003f05270 */
[--C-:B------:R-:W-:Y:S01]  /*03c0*/  SHF.R.U64 R13, R10, 0x5, R11.reuse ;  /* 0x000000050a0d7819 */ /* 0x100fe2000000120b */
[----:B------:R-:W-:Y:S01]  /*03d0*/  IMAD.MOV.U32 R10, RZ, RZ, R4 ;  /* 0x000000ffff0a7224 */ /* 0x000fe200078e0004 */
[----:B------:R-:W-:Y:S01]  /*03e0*/  SHF.R.U32.HI R14, RZ, 0x5, R11 ;  /* 0x00000005ff0e7819 */ /* 0x000fe2000001160b */
[----:B------:R-:W-:Y:S02]  /*03f0*/  VIADD R4, R4, 0xffffffff ;  /* 0xffffffff04047836 */ /* 0x000fe40000000000 */
[----:B------:R-:W-:Y:S02]  /*0400*/  IMAD R9, R13, -0x24, R18 ;  /* 0xffffffdc0d097824 */ /* 0x000fe400078e0212 */
[----:B------:R-:W-:Y:S02]  /*0410*/  IMAD.MOV.U32 R19, RZ, RZ, R14 ;  /* 0x000000ffff137224 */ /* 0x000fe400078e000e */
[----:B------:R-:W-:Y:S02]  /*0420*/  IMAD.MOV.U32 R18, RZ, RZ, R13 ;  /* 0x000000ffff127224 */ /* 0x000fe400078e000d */
[----:B------:R-:W0:Y:S02]  /*0430*/  LDC.U8 R9, c[0x3][R9+0x100] ;  /* 0x00c0400009097b82 */ /* 0x000e240000000000 */
[----:B0-----:R0:W-:Y:S01]  /*0440*/  STL.U8 [R12+0x100], R9 ;  /* 0x000100090c007387 */ /* 0x0011e20000100000 */
[----:B------:R-:W-:Y:S05]  /*0450*/  @P0 BRA `(.L_x_6) ;  /* 0xfffffffc00b00947 */ /* 0x000fea000383ffff */
[----:B------:R-:W-:Y:S05]  /*0460*/  BSYNC.RECONVERGENT B1 ;  /* 0x0000000000017941 */ /* 0x000fea0003800200 */
.L_x_5:
[----:B------:R-:W-:Y:S02]  /*0470*/  IMAD.MOV.U32 R4, RZ, RZ, R10 ;  /* 0x000000ffff047224 */ /* 0x000fe400078e000a */
[----:B------:R-:W-:Y:S02]  /*0480*/  IMAD.MOV.U32 R11, RZ, RZ, R13 ;  /* 0x000000ffff0b7224 */ /* 0x000fe400078e000d */
[----:B------:R-:W-:-:S07]  /*0490*/  IMAD.MOV.U32 R10, RZ, RZ, R14 ;  /* 0x000000ffff0a7224 */ /* 0x000fce00078e000e */
.L_x_4:
[----:B------:R-:W-:Y:S05]  /*04a0*/  BSYNC.RECONVERGENT B0 ;  /* 0x0000000000007941 */ /* 0x000fea0003800200 */
.L_x_3:
[----:B------:R-:W-:Y:S01]  /*04b0*/  ISETP.GE.U32.AND P0, PT, R0, 0x4, PT ;  /* 0x000000040000780c */ /* 0x000fe20003f06070 */
[----:B------:R-:W-:Y:S01]  /*04c0*/  BSSY.RECONVERGENT B0, `(.L_x_7) ;  /* 0x000004e000007945 */ /* 0x000fe20003800200 */
[----:B0-----:R-:W-:-:S11]  /*04d0*/  IMAD.IADD R9, R1, 0x1, R0 ;  /* 0x0000000101097824 */ /* 0x001fd600078e0200 */
[----:B------:R-:W-:Y:S05]  /*04e0*/  @!P0 BRA `(.L_x_8) ;  /* 0x00000004002c8947 */ /* 0x000fea0003800000 */
[C---:B------:R-:W-:Y:S02]  /*04f0*/  VIADD R12, R4.reuse, 0xffffffff ;  /* 0xffffffff040c7836 */ /* 0x040fe40000000000 */
[----:B------:R-:W-:Y:S02]  /*0500*/  VIADD R4, R4, 0x4 ;  /* 0x0000000404047836 */ /* 0x000fe40000000000 */
[----:B------:R-:W-:-:S07]  /*0510*/  IMAD.IADD R5, R12, 0x1, R3 ;  /* 0x000000010c057824 */ /* 0x000fce00078e0203 */
.L_x_9:
[----:B------:R-:W-:Y:S01]  /*0520*/  IMAD.WIDE.U32 R12, R10, -0x71c71c71, RZ ;  /* 0x8e38e38f0a0c7825 */ /* 0x000fe200078e00ff */
[--C-:B-1----:R-:W-:Y:S02]  /*0530*/  SHF.R.U32.HI R25, RZ, 0x4, R10.reuse ;  /* 0x00000004ff197819 */ /* 0x102fe4000001160a */
[C---:B------:R-:W-:Y:S01]  /*0540*/  SHF.R.U64 R23, R11.reuse, 0x4, R10 ;  /* 0x000000040b177819 */ /* 0x040fe2000000120a */
[----:B------:R-:W-:Y:S01]  /*0550*/  IMAD.WIDE.U32 R20, R11, -0x71c71c71, RZ ;  /* 0x8e38e38f0b147825 */ /* 0x000fe200078e00ff */
[C-C-:B------:R-:W-:Y:S02]  /*0560*/  IADD3 R26, PT, PT, R1.reuse, -0x6, R4.reuse ;  /* 0xfffffffa011a7810 */ /* 0x140fe40007ffe004 */
[----:B------:R-:W-:Y:S01]  /*0570*/  IADD3 R24, PT, PT, R1, -0x8, R4 ;  /* 0xfffffff801187810 */ /* 0x000fe20007ffe004 */
[----:B------:R-:W-:-:S04]  /*0580*/  IMAD.WIDE.U32 R12, P0, R11, -0x1c71c71d, R12 ;  /* 0xe38e38e30b0c7825 */ /* 0x000fc8000780000c */
[----:B------:R-:W-:-:S04]  /*0590*/  IMAD.WIDE.U32 R18, R25, 0x6b74f033, RZ ;  /* 0x6b74f03319127825 */ /* 0x000fc800078e00ff */
[----:B------:R-:W-:Y:S01]  /*05a0*/  IMAD.X R15, RZ, RZ, RZ, P0 ;  /* 0x000000ffff0f7224 */ /* 0x000fe200000e06ff */
[----:B------:R-:W-:Y:S01]  /*05b0*/  IADD3 RZ, P0, PT, R21, R12, RZ ;  /* 0x0000000c15ff7210 */ /* 0x000fe20007f1e0ff */
[----:B------:R-:W-:Y:S02]  /*05c0*/  IMAD.MOV.U32 R14, RZ, RZ, R13 ;  /* 0x000000ffff0e7224 */ /* 0x000fe400078e000d */
[----:B------:R-:W-:-:S04]  /*05d0*/  IMAD.WIDE.U32 R18, P1, R23, 0xca4587e, R18 ;  /* 0x0ca4587e17127825 */ /* 0x000fc80007820012 */
[----:B------:R-:W-:-:S04]  /*05e0*/  IMAD.WIDE.U32 R22, R23, 0x6b74f033, RZ ;  /* 0x6b74f03317167825 */ /* 0x000fc800078e00ff */
[----:B------:R-:W-:Y:S01]  /*05f0*/  IMAD.WIDE.U32.X R14, R10, -0x1c71c71d, R14, P0 ;  /* 0xe38e38e30a0e7825 */ /* 0x000fe200000e040e */
[----:B------:R-:W-:-:S03]  /*0600*/  IADD3 RZ, P0, PT, R23, R18, RZ ;  /* 0x0000001217ff7210 */ /* 0x000fc60007f1e0ff */
[----:B------:R-:W-:Y:S01]  /*0610*/  IMAD.WIDE.U32 R20, R10, -0x7b9c44d, RZ ;  /* 0xf8463bb30a147825 */ /* 0x000fe200078e00ff */
[----:B------:R-:W-:-:S03]  /*0620*/  SHF.R.U32.HI R27, RZ, 0x5, R15 ;  /* 0x00000005ff1b7819 */ /* 0x000fc6000001160f */
[----:B------:R-:W-:Y:S02]  /*0630*/  IMAD.X R13, RZ, RZ, RZ, P1 ;  /* 0x000000ffff0d7224 */ /* 0x000fe400008e06ff */
[----:B------:R-:W-:Y:S02]  /*0640*/  IMAD.MOV.U32 R12, RZ, RZ, R19 ;  /* 0x000000ffff0c7224 */ /* 0x000fe400078e0013 */
[----:B------:R-:W-:-:S04]  /*0650*/  IMAD.WIDE.U32 R20, P1, R11, -0x4c33f8fb, R20 ;  /* 0xb3cc07050b147825 */ /* 0x000fc80007820014 */
[----:B------:R-:W-:Y:S01]  /*0660*/  IMAD.WIDE.U32 R22, R11, -0x7b9c44d, RZ ;  /* 0xf8463bb30b167825 */ /* 0x000fe200078e00ff */
[----:B------:R-:W-:-:S03]  /*0670*/  SHF.R.U64 R22, R14, 0x5, R15 ;  /* 0x000000050e167819 */ /* 0x000fc6000000120f */
[----:B------:R-:W-:Y:S01]  /*0680*/  IMAD.WIDE.U32.X R12, R25, 0xca4587e, R12, P0 ;  /* 0x0ca4587e190c7825 */ /* 0x000fe200000e040c */
[----:B------:R-:W-:-:S03]  /*0690*/  IADD3 RZ, P0, PT, R23, R20, RZ ;  /* 0x0000001417ff7210 */ /* 0x000fc60007f1e0ff */
[----:B------:R-:W-:Y:S01]  /*06a0*/  IMAD.WIDE.U32 R14, R27, 0x1c71c71d, RZ ;  /* 0x1c71c71d1b0e7825 */ /* 0x000fe200078e00ff */
[--C-:B------:R-:W-:Y:S02]  /*06b0*/  SHF.R.U64 R20, R12, 0x2, R13.reuse ;  /* 0x000000020c147819 */ /* 0x100fe4000000120d */
[----:B------:R-:W-:Y:S01]  /*06c0*/  SHF.R.U32.HI R23, RZ, 0x2, R13 ;  /* 0x00000002ff177819 */ /* 0x000fe2000001160d */
[----:B------:R-:W-:Y:S02]  /*06d0*/  IMAD.X R19, RZ, RZ, RZ, P1 ;  /* 0x000000ffff137224 */ /* 0x000fe400008e06ff */
[----:B------:R-:W-:Y:S02]  /*06e0*/  IMAD.MOV.U32 R18, RZ, RZ, R21 ;  /* 0x000000ffff127224 */ /* 0x000fe400078e0015 */
[----:B------:R-:W-:-:S04]  /*06f0*/  IMAD.WIDE.U32 R12, R22, 0x1c71c71d, RZ ;  /* 0x1c71c71d160c7825 */ /* 0x000fc800078e00ff */
[----:B------:R-:W-:-:S04]  /*0700*/  IMAD.WIDE.U32 R14, R22, 0x71c71c7, R14 ;  /* 0x071c71c7160e7825 */ /* 0x000fc800078e000e */
[----:B------:R-:W-:Y:S01]  /*0710*/  IMAD.WIDE.U32.X R18, R10, -0x4c33f8fb, R18, P0 ;  /* 0xb3cc07050a127825 */ /* 0x000fe200000e0412 */
[----:B------:R-:W-:-:S03]  /*0720*/  IADD3 RZ, P0, PT, R13, R14, RZ ;  /* 0x0000000e0dff7210 */ /* 0x000fc60007f1e0ff */
[----:B------:R-:W-:Y:S01]  /*0730*/  IMAD.WIDE.U32 R12, R23, 0x1c71c71d, RZ ;  /* 0x1c71c71d170c7825 */ /* 0x000fe200078e00ff */
[--C-:B------:R-:W-:Y:S02]  /*0740*/  SHF.R.U32.HI R21, RZ, 0xf, R19.reuse ;  /* 0x0000000fff157819 */ /* 0x100fe40000011613 */
[----:B------:R-:W-:Y:S01]  /*0750*/  SHF.R.U64 R25, R18, 0xf, R19 ;  /* 0x0000000f12197819 */ /* 0x000fe20000001213 */
[----:B------:R-:W-:Y:S02]  /*0760*/  IMAD.X R27, R27, 0x71c71c7, R15, P0 ;  /* 0x071c71c71b1b7824 */ /* 0x000fe400000e060f */
[----:B------:R-:W-:-:S04]  /*0770*/  IMAD.WIDE.U32 R14, R21, 0x1c71c71d, RZ ;  /* 0x1c71c71d150e7825 */ /* 0x000fc800078e00ff */
[----:B------:R-:W-:-:S04]  /*0780*/  IMAD.WIDE.U32 R12, R20, 0x71c71c7, R12 ;  /* 0x071c71c7140c7825 */ /* 0x000fc800078e000c */
[----:B------:R-:W-:-:S04]  /*0790*/  IMAD.WIDE.U32 R18, R20, 0x1c71c71d, RZ ;  /* 0x1c71c71d14127825 */ /* 0x000fc800078e00ff */
[----:B------:R-:W-:Y:S01]  /*07a0*/  IMAD.WIDE.U32 R14, R25, 0x71c71c7, R14 ;  /* 0x071c71c7190e7825 */ /* 0x000fe200078e000e */
[----:B------:R-:W-:-:S03]  /*07b0*/  IADD3 RZ, P0, PT, R19, R12, RZ ;  /* 0x0000000c13ff7210 */ /* 0x000fc60007f1e0ff */
[----:B------:R-:W-:-:S04]  /*07c0*/  IMAD.WIDE.U32 R18, R25, 0x1c71c71d, RZ ;  /* 0x1c71c71d19127825 */ /* 0x000fc800078e00ff */
[----:B------:R-:W-:Y:S01]  /*07d0*/  IMAD.X R13, R23, 0x71c71c7, R13, P0 ;  /* 0x071c71c7170d7824 */ /* 0x000fe200000e060d */
[----:B------:R-:W-:Y:S01]  /*07e0*/  IADD3 RZ, P1, PT, R19, R14, RZ ;  /* 0x0000000e13ff7210 */ /* 0x000fe20007f3e0ff */
[----:B------:R-:W-:-:S04]  /*07f0*/  IMAD R28, R22, -0x24, R11 ;  /* 0xffffffdc161c7824 */ /* 0x000fc800078e020b */
[----:B------:R-:W-:Y:S02]  /*0800*/  IMAD.X R14, R21, 0x71c71c7, R15, P1 ;  /* 0x071c71c7150e7824 */ /* 0x000fe400008e060f */
[----:B------:R-:W-:Y:S02]  /*0810*/  IMAD R21, R27, -0x24, R22 ;  /* 0xffffffdc1b157824 */ /* 0x000fe400078e0216 */
[----:B------:R-:W-:Y:S02]  /*0820*/  IMAD R22, R13, -0x24, R20 ;  /* 0xffffffdc0d167824 */ /* 0x000fe400078e0214 */
[----:B------:R-:W-:Y:S01]  /*0830*/  IMAD R23, R14, -0x24, R25 ;  /* 0xffffffdc0e177824 */ /* 0x000fe200078e0219 */
[----:B------:R-:W0:Y:S01]  /*0840*/  LDC.U8 R20, c[0x3][R28+0x100] ;  /* 0x00c040001c147b82 */ /* 0x000e220000000000 */
[----:B------:R-:W-:Y:S01]  /*0850*/  IMAD.WIDE.U32 R12, R10, 0x547994db, RZ ;  /* 0x547994db0a0c7825 */ /* 0x000fe200078e00ff */
[----:B------:R-:W-:-:S03]  /*0860*/  IADD3 R25, PT, PT, R1, -0x7, R4 ;  /* 0xfffffff901197810 */ /* 0x000fc60007ffe004 */
[----:B------:R-:W-:-:S03]  /*0870*/  IMAD.WIDE.U32 R14, R11, 0x547994db, RZ ;  /* 0x547994db0b0e7825 */ /* 0x000fc600078e00ff */
[----:B------:R-:W1:Y:S01]  /*0880*/  LDC.U8 R21, c[0x3][R21+0x100] ;  /* 0x00c0400015157b82 */ /* 0x000e620000000000 */
[----:B------:R-:W-:-:S04]  /*0890*/  IMAD.WIDE.U32 R12, P0, R11, 0x13fa39ab, R12 ;  /* 0x13fa39ab0b0c7825 */ /* 0x000fc8000780000c */
[----:B------:R-:W-:Y:S01]  /*08a0*/  IMAD.X R19, RZ, RZ, RZ, P0 ;  /* 0x000000ffff137224 */ /* 0x000fe200000e06ff */
[----:B------:R-:W-:Y:S01]  /*08b0*/  IADD3 RZ, P0, PT, R15, R12, RZ ;  /* 0x0000000c0fff7210 */ /* 0x000fe20007f1e0ff */
[----:B------:R-:W-:Y:S01]  /*08c0*/  VIADD R4, R4, 0xfffffffc ;  /* 0xfffffffc04047836 */ /* 0x000fe20000000000 */
[----:B------:R-:W2:Y:S01]  /*08d0*/  LDC.U8 R22, c[0x3][R22+0x100] ;  /* 0x00c0400016167b82 */ /* 0x000ea20000000000 */
[----:B------:R-:W-:-:S04]  /*08e0*/  IMAD.MOV.U32 R18, RZ, RZ, R13 ;  /* 0x000000ffff127224 */ /* 0x000fc800078e000d */
[----:B------:R-:W-:Y:S01]  /*08f0*/  IMAD.WIDE.U32.X R12, R10, 0x13fa39ab, R18, P0 ;  /* 0x13fa39ab0a0c7825 */ /* 0x000fe200000e0412 */
[----:B------:R-:W-:Y:S02]  /*0900*/  ISETP.GT.AND P0, PT, R4, 0x4, PT ;  /* 0x000000040400780c */ /* 0x000fe40003f04270 */
[----:B------:R-:W3:Y:S02]  /*0910*/  LDC.U8 R23, c[0x3][R23+0x100] ;  /* 0x00c0400017177b82 */ /* 0x000ee40000000000 */
[--C-:B------:R-:W-:Y:S02]  /*0920*/  SHF.R.U32.HI R10, RZ, 0x11, R13.reuse ;  /* 0x00000011ff0a7819 */ /* 0x100fe4000001160d */
[----:B------:R-:W-:Y:S01]  /*0930*/  SHF.R.U64 R11, R12, 0x11, R13 ;  /* 0x000000110c0b7819 */ /* 0x000fe2000000120d */
[----:B0-----:R0:W-:Y:S04]  /*0940*/  STL.U8 [R5], R20 ;  /* 0x0000001405007387 */ /* 0x0011e80000100000 */
[----:B-1----:R1:W-:Y:S01]  /*0950*/  STL.U8 [R26+0x100], R21 ;  /* 0x000100151a007387 */ /* 0x0023e20000100000 */
[----:B0-----:R-:W-:-:S03]  /*0960*/  VIADD R5, R5, 0xfffffffc ;  /* 0xfffffffc05057836 */ /* 0x001fc60000000000 */
[----:B--2---:R1:W-:Y:S04]  /*0970*/  STL.U8 [R25+0x100], R22 ;  /* 0x0001001619007387 */ /* 0x0043e80000100000 */
[----:B---3--:R1:W-:Y:S01]  /*0980*/  STL.U8 [R24+0x100], R23 ;  /* 0x0001001718007387 */ /* 0x0083e20000100000 */
[----:B------:R-:W-:Y:S05]  /*0990*/  @P0 BRA `(.L_x_9) ;  /* 0xfffffff800e00947 */ /* 0x000fea000383ffff */
.L_x_8:
[----:B------:R-:W-:Y:S05]  /*09a0*/  BSYNC.RECONVERGENT B0 ;  /* 0x0000000000007941 */ /* 0x000fea0003800200 */
.L_x_7:
[----:B------:R0:W-:Y:S01]  /*09b0*/  STL.U8 [R9+0x100], RZ ;  /* 0x000100ff09007387 */ /* 0x0001e20000100000 */
[----:B------:R-:W-:Y:S01]  /*09c0*/  ISETP.GE.U32.AND P0, PT, R0, 0x4, PT ;  /* 0x000000040000780c */ /* 0x000fe20003f06070 */
[----:B------:R-:W-:Y:S01]  /*09d0*/  BSSY.RECONVERGENT B1, `(.L_x_10) ;  /* 0x0000065000017945 */ /* 0x000fe20003800200 */
[----:B------:R-:W-:Y:S01]  /*09e0*/  VIADD R4, R1, 0x110 ;  /* 0x0000011001047836 */ /* 0x000fe20000000000 */
[----:B------:R0:W-:Y:S01]  /*09f0*/  STL.128 [R1+0x110], RZ ;  /* 0x000110ff01007387 */ /* 0x0001e20000100c00 */
[----:B------:R-:W-:-:S03]  /*0a00*/  IMAD.MOV.U32 R5, RZ, RZ, RZ ;  /* 0x000000ffff057224 */ /* 0x000fc600078e00ff */
[----:B------:R0:W-:Y:S04]  /*0a10*/  STL.128 [R1+0x120], RZ ;  /* 0x000120ff01007387 */ /* 0x0001e80000100c00 */
[----:B------:R0:W-:Y:S04]  /*0a20*/  STL.128 [R1+0x130], RZ ;  /* 0x000130ff01007387 */ /* 0x0001e80000100c00 */
[----:B------:R0:W-:Y:S01]  /*0a30*/  STL.64 [R1+0x140], RZ ;  /* 0x000140ff01007387 */ /* 0x0001e20000100a00 */
[----:B------:R-:W-:Y:S05]  /*0a40*/  @!P0 BRA `(.L_x_11) ;  /* 0x0000000400748947 */ /* 0x000fea0003800000 */
[----:B------:R-:W-:Y:S01]  /*0a50*/  LOP3.LUT R5, R0, 0xfffffffc, RZ, 0xc0, !PT ;  /* 0xfffffffc00057812 */ /* 0x000fe200078ec0ff */
[----:B------:R-:W-:Y:S01]  /*0a60*/  BSSY.RELIABLE B0, `(.L_x_12) ;  /* 0x000004e000007945 */ /* 0x000fe20003800100 */
[----:B0-----:R-:W-:Y:S02]  /*0a70*/  VIADD R9, R1, 0x101 ;  /* 0x0000010101097836 */ /* 0x001fe40000000000 */
[----:B------:R-:W-:Y:S02]  /*0a80*/  IMAD.MOV.U32 R10, RZ, RZ, R4 ;  /* 0x000000ffff0a7224 */ /* 0x000fe400078e0004 */
[----:B------:R-:W-:-:S05]  /*0a90*/  IMAD.MOV R11, RZ, RZ, -R5 ;  /* 0x000000ffff0b7224 */ /* 0x000fca00078e0a05 */
[----:B------:R-:W-:-:S13]  /*0aa0*/  ISETP.GE.AND P0, PT, R11, RZ, PT ;  /* 0x000000ff0b00720c */ /* 0x000fda0003f06270 */
[----:B------:R-:W-:Y:S05]  /*0ab0*/  @P0 BRA `(.L_x_13) ;  /* 0x0000000400200947 */ /* 0x000fea0003800000 */
[----:B------:R-:W-:Y:S01]  /*0ac0*/  IMAD.MOV R12, RZ, RZ, -R11 ;  /* 0x000000ffff0c7224 */ /* 0x000fe200078e0a0b */
[----:B------:R-:W-:Y:S01]  /*0ad0*/  BSSY.RECONVERGENT B2, `(.L_x_14) ;  /* 0x000002a000027945 */ /* 0x000fe20003800200 */
[----:B------:R-:W-:-:S03]  /*0ae0*/  PLOP3.LUT P0, PT, PT, PT, PT, 0x80, 0x8 ;  /* 0x000000000008781c */ /* 0x000fc60003f0f070 */
[----:B------:R-:W-:-:S13]  /*0af0*/  ISETP.GT.AND P1, PT, R12, 0xc, PT ;  /* 0x0000000c0c00780c */ /* 0x000fda0003f24270 */
[----:B------:R-:W-:Y:S05]  /*0b00*/  @!P1 BRA `(.L_x_15) ;  /* 0x0000000000989947 */ /* 0x000fea0003800000 */
[----:B------:R-:W-:-:S13]  /*0b10*/  PLOP3.LUT P0, PT, PT, PT, PT, 0x8, 0x80 ;  /* 0x000000000080781c */ /* 0x000fda0003f0e170 */
.L_x_16:
[----:B------:R-:W2:Y:S04]  /*0b20*/  LDL.U8 R12, [R9+0x2] ;  /* 0x00000200090c7983 */ /* 0x000ea80000100000 */
[----:B------:R-:W2:Y:S04]  /*0b30*/  LDL.U8 R13, [R9+0x1] ;  /* 0x00000100090d7983 */ /* 0x000ea80000100000 */
[----:B------:R-:W3:Y:S04]  /*0b40*/  LDL.U8 R14, [R9] ;  /* 0x00000000090e7983 */ /* 0x000ee80000100000 */
[----:B------:R-:W3:Y:S01]  /*0b50*/  LDL.U8 R15, [R9+-0x1] ;  /* 0xffffff00090f7983 */ /* 0x000ee20000100000 */
[----:B--2---:R-:W-:-:S02]  /*0b60*/  PRMT R12, R13, 0x3340, R12 ;  /* 0x000033400d0c7816 */ /* 0x004fc4000000000c */
[----:B---3--:R-:W-:-:S04]  /*0b70*/  PRMT R15, R15, 0x3340, R14 ;  /* 0x000033400f0f7816 */ /* 0x008fc8000000000e */
[----:B------:R-:W-:-:S05]  /*0b80*/  PRMT R15, R15, 0x5410, R12 ;  /* 0x000054100f0f7816 */ /* 0x000fca000000000c */
[----:B------:R0:W-:Y:S04]  /*0b90*/  STL [R10], R15 ;  /* 0x0000000f0a007387 */ /* 0x0001e80000100800 */
[----:B------:R-:W2:Y:S04]  /*0ba0*/  LDL.U8 R12, [R9+0x6] ;  /* 0x00000600090c7983 */ /* 0x000ea80000100000 */
[----:B------:R-:W2:Y:S04]  /*0bb0*/  LDL.U8 R13, [R9+0x5] ;  /* 0x00000500090d7983 */ /* 0x000ea80000100000 */
[----:B------:R-:W3:Y:S04]  /*0bc0*/  LDL.U8 R14, [R9+0x4] ;  /* 0x00000400090e7983 */ /* 0x000ee80000100000 */
[----:B------:R-:W3:Y:S01]  /*0bd0*/  LDL.U8 R19, [R9+0x3] ;  /* 0x0000030009137983 */ /* 0x000ee20000100000 */
[----:B--2---:R-:W-:-:S02]  /*0be0*/  PRMT R12, R13, 0x3340, R12 ;  /* 0x000033400d0c7816 */ /* 0x004fc4000000000c */
[----:B---3--:R-:W-:-:S04]  /*0bf0*/  PRMT R19, R19, 0x3340, R14 ;  /* 0x0000334013137816 */ /* 0x008fc8000000000e */
[----:B------:R-:W-:-:S05]  /*0c00*/  PRMT R19, R19, 0x5410, R12 ;  /* 0x0000541013137816 */ /* 0x000fca000000000c */
[----:B------:R2:W-:Y:S04]  /*0c10*/  STL [R10+0x4], R19 ;  /* 0x000004130a007387 */ /* 0x0005e80000100800 */
[----:B------:R-:W3:Y:S04]  /*0c20*/  LDL.U8 R12, [R9+0xa] ;  /* 0x00000a00090c7983 */ /* 0x000ee80000100000 */
[----:B------:R-:W3:Y:S04]  /*0c30*/  LDL.U8 R13, [R9+0x9] ;  /* 0x00000900090d7983 */ /* 0x000ee80000100000 */
[----:B------:R-:W4:Y:S04]  /*0c40*/  LDL.U8 R14, [R9+0x8] ;  /* 0x00000800090e7983 */ /* 0x000f280000100000 */
[----:B0-----:R-:W4:Y:S01]  /*0c50*/  LDL.U8 R15, [R9+0x7] ;  /* 0x00000700090f7983 */ /* 0x001f220000100000 */
[----:B---3--:R-:W-:-:S02]  /*0c60*/  PRMT R12, R13, 0x3340, R12 ;  /* 0x000033400d0c7816 */ /* 0x008fc4000000000c */
[----:B----4-:R-:W-:-:S04]  /*0c70*/  PRMT R15, R15, 0x3340, R14 ;  /* 0x000033400f0f7816 */ /* 0x010fc8000000000e */
[----:B------:R-:W-:-:S05]  /*0c80*/  PRMT R15, R15, 0x5410, R12 ;  /* 0x000054100f0f7816 */ /* 0x000fca000000000c */
[----:B------:R-:W-:Y:S04]  /*0c90*/  STL [R10+0x8], R15 ;  /* 0x0000080f0a007387 */ /* 0x000fe80000100800 */
[----:B------:R-:W3:Y:S04]  /*0ca0*/  LDL.U8 R12, [R9+0xe] ;  /* 0x00000e00090c7983 */ /* 0x000ee80000100000 */
[----:B------:R-:W3:Y:S04]  /*0cb0*/  LDL.U8 R13, [R9+0xd] ;  /* 0x00000d00090d7983 */ /* 0x000ee80000100000 */
[----:B------:R-:W4:Y:S04]  /*0cc0*/  LDL.U8 R14, [R9+0xc] ;  /* 0x00000c00090e7983 */ /* 0x000f280000100000 */
[----:B--2---:R0:W4:Y:S01]  /*0cd0*/  LDL.U8 R19, [R9+0xb] ;  /* 0x00000b0009137983 */ /* 0x0041220000100000 */
[----:B------:R-:W-:-:S05]  /*0ce0*/  VIADD R11, R11, 0x10 ;  /* 0x000000100b0b7836 */ /* 0x000fca0000000000 */
[----:B------:R-:W-:Y:S01]  /*0cf0*/  ISETP.GE.AND P1, PT, R11, -0xc, PT ;  /* 0xfffffff40b00780c */ /* 0x000fe20003f26270 */
[----:B0-----:R-:W-:Y:S01]  /*0d00*/  VIADD R9, R9, 0x10 ;  /* 0x0000001009097836 */ /* 0x001fe20000000000 */
[----:B---3--:R-:W-:Y:S02]  /*0d10*/  PRMT R12, R13, 0x3340, R12 ;  /* 0x000033400d0c7816 */ /* 0x008fe4000000000c */
[----:B----4-:R-:W-:-:S04]  /*0d20*/  PRMT R19, R19, 0x3340, R14 ;  /* 0x0000334013137816 */ /* 0x010fc8000000000e */
[----:B------:R-:W-:-:S05]  /*0d30*/  PRMT R19, R19, 0x5410, R12 ;  /* 0x0000541013137816 */ /* 0x000fca000000000c */
[----:B------:R0:W-:Y:S02]  /*0d40*/  STL [R10+0xc], R19 ;  /* 0x00000c130a007387 */ /* 0x0001e40000100800 */
[----:B0-----:R-:W-:Y:S01]  /*0d50*/  VIADD R10, R10, 0x10 ;  /* 0x000000100a0a7836 */ /* 0x001fe20000000000 */
[----:B------:R-:W-:Y:S06]  /*0d60*/  @!P1 BRA `(.L_x_16) ;  /* 0xfffffffc006c9947 */ /* 0x000fec000383ffff */
.L_x_15:
[----:B------:R-:W-:Y:S05]  /*0d70*/  BSYNC.RECONVERGENT B2 ;  /* 0x0000000000027941 */ /* 0x000fea0003800200 */
.L_x_14:
[----:B------:R-:W-:Y:S01]  /*0d80*/  IMAD.MOV R12, RZ, RZ, -R11 ;  /* 0x000000ffff0c7224 */ /* 0x000fe200078e0a0b */
[----:B------:R-:W-:Y:S04]  /*0d90*/  BSSY.RECONVERGENT B2, `(.L_x_17) ;  /* 0x0000017000027945 */ /* 0x000fe80003800200 */
[----:B------:R-:W-:-:S13]  /*0da0*/  ISETP.GT.AND P1, PT, R12, 0x4, PT ;  /* 0x000000040c00780c */ /* 0x000fda0003f24270 */
[----:B------:R-:W-:Y:S05]  /*0db0*/  @!P1 BRA `(.L_x_18) ;  /* 0x0000000000509947 */ /* 0x000fea0003800000 */
[----:B------:R-:W2:Y:S04]  /*0dc0*/  LDL.U8 R12, [R9+0x2] ;  /* 0x00000200090c7983 */ /* 0x000ea80000100000 */
[----:B------:R-:W2:Y:S04]  /*0dd0*/  LDL.U8 R13, [R9+0x1] ;  /* 0x00000100090d7983 */ /* 0x000ea80000100000 */
[----:B------:R-:W3:Y:S04]  /*0de0*/  LDL.U8 R14, [R9] ;  /* 0x00000000090e7983 */ /* 0x000ee80000100000 */
[----:B------:R-:W3:Y:S01]  /*0df0*/  LDL.U8 R15, [R9+-0x1] ;  /* 0xffffff00090f7983 */ /* 0x000ee20000100000 */
[----:B--2---:R-:W-:-:S02]  /*0e00*/  PRMT R12, R13, 0x3340, R12 ;  /* 0x000033400d0c7816 */ /* 0x004fc4000000000c */
[----:B---3--:R-:W-:-:S04]  /*0e10*/  PRMT R15, R15, 0x3340, R14 ;  /* 0x000033400f0f7816 */ /* 0x008fc8000000000e */
[----:B------:R-:W-:-:S05]  /*0e20*/  PRMT R15, R15, 0x5410, R12 ;  /* 0x000054100f0f7816 */ /* 0x000fca000000000c */
[----:B------:R-:W-:Y:S04]  /*0e30*/  STL [R10], R15 ;  /* 0x0000000f0a007387 */ /* 0x000fe80000100800 */
[----:B------:R-:W2:Y:S04]  /*0e40*/  LDL.U8 R12, [R9+0x6] ;  /* 0x00000600090c7983 */ /* 0x000ea80000100000 */
[----:B------:R-:W2:Y:S04]  /*0e50*/  LDL.U8 R13, [R9+0x5] ;  /* 0x00000500090d7983 */ /* 0x000ea80000100000 */
[----:B------:R-:W3:Y:S04]  /*0e60*/  LDL.U8 R14, [R9+0x4] ;  /* 0x00000400090e7983 */ /* 0x000ee80000100000 */
[----:B------:R0:W3:Y:S01]  /*0e70*/  LDL.U8 R19, [R9+0x3] ;  /* 0x0000030009137983 */ /* 0x0000e20000100000 */
[----:B------:R-:W-:Y:S01]  /*0e80*/  PLOP3.LUT P0, PT, PT, PT, PT, 0x8, 0x80 ;  /* 0x000000000080781c */ /* 0x000fe20003f0e170 */
[----:B------:R-:W-:-:S02]  /*0e90*/  VIADD R11, R11, 0x8 ;  /* 0x000000080b0b7836 */ /* 0x000fc40000000000 */
[----:B0-----:R-:W-:Y:S01]  /*0ea0*/  VIADD R9, R9, 0x8 ;  /* 0x0000000809097836 */ /* 0x001fe20000000000 */
[----:B--2---:R-:W-:Y:S02]  /*0eb0*/  PRMT R12, R13, 0x3340, R12 ;  /* 0x000033400d0c7816 */ /* 0x004fe4000000000c */
[----:B---3--:R-:W-:-:S04]  /*0ec0*/  PRMT R19, R19, 0x3340, R14 ;  /* 0x0000334013137816 */ /* 0x008fc8000000000e */
[----:B------:R-:W-:-:S05]  /*0ed0*/  PRMT R19, R19, 0x5410, R12 ;  /* 0x0000541013137816 */ /* 0x000fca000000000c */
[----:B------:R0:W-:Y:S02]  /*0ee0*/  STL [R10+0x4], R19 ;  /* 0x000004130a007387 */ /* 0x0001e40000100800 */
[----:B0-----:R-:W-:-:S07]  /*0ef0*/  VIADD R10, R10, 0x8 ;  /* 0x000000080a0a7836 */ /* 0x001fce0000000000 */
.L_x_18:
[----:B------:R-:W-:Y:S05]  /*0f00*/  BSYNC.RECONVERGENT B2 ;  /* 0x0000000000027941 */ /* 0x000fea0003800200 */
.L_x_17:
[----:B------:R-:W-:-:S13]  /*0f10*/  ISETP.NE.OR P0, PT, R11, RZ, P0 ;  /* 0x000000ff0b00720c */ /* 0x000fda0000705670 */
[----:B------:R-:W-:Y:S05]  /*0f20*/  @!P0 BREAK.RELIABLE B0 ;  /* 0x0000000000008942 */ /* 0x000fea0003800100 */
[----:B------:R-:W-:Y:S05]  /*0f30*/  @!P0 BRA `(.L_x_11) ;  /* 0x0000000000388947 */ /* 0x000fea0003800000 */
.L_x_13:
[----:B------:R-:W-:Y:S05]  /*0f40*/  BSYNC.RELIABLE B0 ;  /* 0x0000000000007941 */ /* 0x000fea0003800100 */
.L_x_12:
[----:B------:R-:W2:Y:S04]  /*0f50*/  LDL.U8 R12, [R9+0x2] ;  /* 0x00000200090c7983 */ /* 0x000ea80000100000 */
[----:B------:R-:W2:Y:S04]  /*0f60*/  LDL.U8 R13, [R9+0x1] ;  /* 0x00000100090d7983 */ /* 0x000ea80000100000 */
[----:B------:R-:W3:Y:S04]  /*0f70*/  LDL.U8 R14, [R9] ;  /* 0x00000000090e7983 */ /* 0x000ee80000100000 */
[----:B------:R0:W3:Y:S01]  /*0f80*/  LDL.U8 R15, [R9+-0x1] ;  /* 0xffffff00090f7983 */ /* 0x0000e20000100000 */
[----:B------:R-:W-:-:S05]  /*0f90*/  VIADD R11, R11, 0x4 ;  /* 0x000000040b0b7836 */ /* 0x000fca0000000000 */
[----:B------:R-:W-:Y:S01]  /*0fa0*/  ISETP.NE.AND P0, PT, R11, RZ, PT ;  /* 0x000000ff0b00720c */ /* 0x000fe20003f05270 */
[----:B0-----:R-:W-:Y:S01]  /*0fb0*/  VIADD R9, R9, 0x4 ;  /* 0x0000000409097836 */ /* 0x001fe20000000000 */
[----:B--2---:R-:W-:Y:S02]  /*0fc0*/  PRMT R12, R13, 0x3340, R12 ;  /* 0x000033400d0c7816 */ /* 0x004fe4000000000c */
[----:B---3--:R-:W-:-:S04]  /*0fd0*/  PRMT R15, R15, 0x3340, R14 ;  /* 0x000033400f0f7816 */ /* 0x008fc8000000000e */
[----:B------:R-:W-:-:S05]  /*0fe0*/  PRMT R15, R15, 0x5410, R12 ;  /* 0x000054100f0f7816 */ /* 0x000fca000000000c */
[----:B------:R0:W-:Y:S02]  /*0ff0*/  STL [R10], R15 ;  /* 0x0000000f0a007387 */ /* 0x0001e40000100800 */
[----:B0-----:R-:W-:Y:S01]  /*1000*/  VIADD R10, R10, 0x4 ;  /* 0x000000040a0a7836 */ /* 0x001fe20000000000 */
[----:B------:R-:W-:Y:S06]  /*1010*/  @P0 BRA `(.L_x_12) ;  /* 0xfffffffc00cc0947 */ /* 0x000fec000383ffff */
.L_x_11:
[----:B------:R-:W-:Y:S05]  /*1020*/  BSYNC.RECONVERGENT B1 ;  /* 0x0000000000017941 */ /* 0x000fea0003800200 */
.L_x_10:
[----:B------:R-:W-:Y:S05]  /*1030*/  WARPSYNC.ALL ;  /* 0x0000000000007948 */ /* 0x000fea0003800000 */
[----:B------:R-:W-:Y:S01]  /*1040*/  ISETP.NE.AND P0, PT, R8, RZ, PT ;  /* 0x000000ff0800720c */ /* 0x000fe20003f05270 */
[----:B------:R-:W-:Y:S01]  /*1050*/  BSSY.RECONVERGENT B0, `(.L_x_19) ;  /* 0x000000e000007945 */ /* 0x000fe20003800200 */
[----:B------:R-:W-:Y:S02]  /*1060*/  IMAD.MOV.U32 R14, RZ, RZ, 0x80 ;  /* 0x00000080ff0e7424 */ /* 0x000fe400078e00ff */
[----:B-1----:R-:W-:-:S09]  /*1070*/  IMAD.IADD R21, R1, 0x1, R0 ;  /* 0x0000000101157824 */ /* 0x002fd200078e0200 */
[----:B------:R-:W-:Y:S05]  /*1080*/  @!P0 BRA `(.L_x_20) ;  /* 0x0000000000288947 */ /* 0x000fea0003800000 */
[C---:B0-----:R-:W-:Y:S02]  /*1090*/  IMAD.IADD R9, R5.reuse, 0x1, R4 ;  /* 0x0000000105097824 */ /* 0x041fe400078e0204 */
[----:B------:R-:W-:Y:S02]  /*10a0*/  IMAD.IADD R5, R5, 0x1, R3 ;  /* 0x0000000105057824 */ /* 0x000fe400078e0203 */
[----:B------:R-:W-:-:S07]  /*10b0*/  IMAD.MOV R8, RZ, RZ, -R8 ;  /* 0x000000ffff087224 */ /* 0x000fce00078e0a08 */
.L_x_21:
[----:B------:R0:W2:Y:S01]  /*10c0*/  LDL.U8 R4, [R5] ;  /* 0x0000000005047983 */ /* 0x0000a20000100000 */
[----:B------:R-:W-:-:S05]  /*10d0*/  VIADD R8, R8, 0x1 ;  /* 0x0000000108087836 */ /* 0x000fca0000000000 */
[----:B------:R-:W-:Y:S01]  /*10e0*/  ISETP.NE.AND P0, PT, R8, RZ, PT ;  /* 0x000000ff0800720c */ /* 0x000fe20003f05270 */
[----:B0-----:R-:W-:Y:S01]  /*10f0*/  VIADD R5, R5, 0x1 ;  /* 0x0000000105057836 */ /* 0x001fe20000000000 */
[----:B--2---:R0:W-:Y:S02]  /*1100*/  STL.U8 [R9], R4 ;  /* 0x0000000409007387 */ /* 0x0041e40000100000 */
[----:B0-----:R-:W-:-:S09]  /*1110*/  VIADD R9, R9, 0x1 ;  /* 0x0000000109097836 */ /* 0x001fd20000000000 */
[----:B------:R-:W-:Y:S05]  /*1120*/  @P0 BRA `(.L_x_21) ;  /* 0xfffffffc00e40947 */ /* 0x000fea000383ffff */
.L_x_20:
[----:B------:R-:W-:Y:S05]  /*1130*/  BSYNC.RECONVERGENT B0 ;  /* 0x0000000000007941 */ /* 0x000fea0003800200 */
.L_x_19:
[----:B------:R1:W-:Y:S04]  /*1140*/  STL.U8 [R21+0x110], R14 ;  /* 0x0001100e15007387 */ /* 0x0003e80000100000 */
[----:B0-----:R-:W2:Y:S02]  /*1150*/  LDL.128 R8, [R1+0x110] ;  /* 0x0001100001087983 */ /* 0x001ea40000100c00 */
[----:B--2---:R-:W-:Y:S02]  /*1160*/  PRMT R19, R8, 0x7771, RZ ;  /* 0x0000777108137816 */ /* 0x004fe400000000ff */
[----:B------:R-:W-:Y:S02]  /*1170*/  PRMT R18, R9, 0x7771, RZ ;  /* 0x0000777109127816 */ /* 0x000fe400000000ff */
[----:B------:R-:W-:Y:S01]  /*1180*/  PRMT R15, R10, 0x7771, RZ ;  /* 0x000077710a0f7816 */ /* 0x000fe200000000ff */
[----:B------:R-:W-:Y:S01]  /*1190*/  IMAD.U32 R19, R19, 0x10000, RZ ;  /* 0x0001000013137824 */ /* 0x000fe200078e00ff */
[----:B------:R-:W-:Y:S01]  /*11a0*/  PRMT R23, R11, 0x7771, RZ ;  /* 0x000077710b177816 */ /* 0x000fe200000000ff */
[----:B------:R-:W-:Y:S01]  /*11b0*/  IMAD.U32 R24, R18, 0x10000, RZ ;  /* 0x0001000012187824 */ /* 0x000fe200078e00ff */
[C---:B------:R-:W-:Y:S01]  /*11c0*/  PRMT R13, R8.reuse, 0x7770, RZ ;  /* 0x00007770080d7816 */ /* 0x040fe200000000ff */
[----:B------:R-:W-:Y:S01]  /*11d0*/  IMAD.U32 R25, R15, 0x10000, RZ ;  /* 0x000100000f197824 */ /* 0x000fe200078e00ff */
[----:B------:R-:W-:Y:S01]  /*11e0*/  PRMT R4, R8, 0x7772, RZ ;  /* 0x0000777208047816 */ /* 0x000fe200000000ff */
[----:B------:R-:W-:Y:S01]  /*11f0*/  IMAD.U32 R23, R23, 0x10000, RZ ;  /* 0x0001000017177824 */ /* 0x000fe200078e00ff */
[----:B------:R-:W-:-:S02]  /*1200*/  PRMT R12, R9, 0x7770, RZ ;  /* 0x00007770090c7816 */ /* 0x000fc400000000ff */
[----:B------:R-:W-:Y:S01]  /*1210*/  PRMT R5, R9, 0x7772, RZ ;  /* 0x0000777209057816 */ /* 0x000fe200000000ff */
[----:B------:R-:W-:Y:S01]  /*1220*/  IMAD.SHL.U32 R4, R4, 0x100, RZ ;  /* 0x0000010004047824 */ /* 0x000fe200078e00ff */
[C---:B-1----:R-:W-:Y:S02]  /*1230*/  PRMT R14, R10.reuse, 0x7770, RZ ;  /* 0x000077700a0e7816 */ /* 0x042fe400000000ff */
[----:B------:R-:W-:Y:S01]  /*1240*/  PRMT R20, R10, 0x7772, RZ ;  /* 0x000077720a147816 */ /* 0x000fe200000000ff */
[----:B------:R-:W-:Y:S01]  /*1250*/  IMAD.SHL.U32 R5, R5, 0x100, RZ ;  /* 0x0000010005057824 */ /* 0x000fe200078e00ff */
[C---:B------:R-:W-:Y:S02]  /*1260*/  PRMT R22, R11.reuse, 0x7770, RZ ;  /* 0x000077700b167816 */ /* 0x040fe400000000ff */
[----:B------:R-:W-:Y:S01]  /*1270*/  PRMT R21, R11, 0x7772, RZ ;  /* 0x000077720b157816 */ /* 0x000fe200000000ff */
[----:B------:R-:W-:Y:S01]  /*1280*/  IMAD.SHL.U32 R20, R20, 0x100, RZ ;  /* 0x0000010014147824 */ /* 0x000fe200078e00ff */
[----:B------:R-:W-:-:S02]  /*1290*/  LOP3.LUT R18, R19, 0xff0000, RZ, 0xc0, !PT ;  /* 0x00ff000013127812 */ /* 0x000fc400078ec0ff */
[----:B------:R-:W-:Y:S01]  /*12a0*/  LOP3.LUT R15, R24, 0xff0000, RZ, 0xc0, !PT ;  /* 0x00ff0000180f7812 */ /* 0x000fe200078ec0ff */
[----:B------:R-:W-:Y:S01]  /*12b0*/  IMAD.SHL.U32 R21, R21, 0x100, RZ ;  /* 0x0000010015157824 */ /* 0x000fe200078e00ff */
[----:B------:R-:W-:Y:S01]  /*12c0*/  LOP3.LUT R25, R25, 0xff0000, RZ, 0xc0, !PT ;  /* 0x00ff000019197812 */ /* 0x000fe200078ec0ff */
[----:B------:R-:W-:Y:S01]  /*12d0*/  IMAD R13, R13, 0x1000000, R18 ;  /* 0x010000000d0d7824 */ /* 0x000fe200078e0212 */
[----:B------:R-:W-:Y:S01]  /*12e0*/  LOP3.LUT R23, R23, 0xff0000, RZ, 0xc0, !PT ;  /* 0x00ff000017177812 */ /* 0x000fe200078ec0ff */
[----:B------:R-:W-:Y:S01]  /*12f0*/  IMAD R12, R12, 0x1000000, R15 ;  /* 0x010000000c0c7824 */ /* 0x000fe200078e020f */
[----:B------:R-:W-:Y:S01]  /*1300*/  PRMT R8, R8, 0x7773, RZ ;  /* 0x0000777308087816 */ /* 0x000fe200000000ff */
[----:B------:R-:W-:Y:S01]  /*1310*/  IMAD R25, R14, 0x1000000, R25 ;  /* 0x010000000e197824 */ /* 0x000fe200078e0219 */
[----:B------:R-:W-:Y:S01]  /*1320*/  PRMT R9, R9, 0x7773, RZ ;  /* 0x0000777309097816 */ /* 0x000fe200000000ff */
[----:B------:R-:W-:Y:S01]  /*1330*/  IMAD R22, R22, 0x1000000, R23 ;  /* 0x0100000016167824 */ /* 0x000fe200078e0217 */
[----:B------:R-:W-:-:S02]  /*1340*/  PRMT R10, R10, 0x7773, RZ ;  /* 0x000077730a0a7816 */ /* 0x000fc400000000ff */
[----:B------:R-:W-:Y:S02]  /*1350*/  PRMT R11, R11, 0x7773, RZ ;  /* 0x000077730b0b7816 */ /* 0x000fe400000000ff */
[----:B------:R-:W-:Y:S02]  /*1360*/  LOP3.LUT R8, R8, R13, R4, 0xfe, !PT ;  /* 0x0000000d08087212 */ /* 0x000fe400078efe04 */
[----:B------:R-:W-:Y:S02]  /*1370*/  LOP3.LUT R9, R9, R12, R5, 0xfe, !PT ;  /* 0x0000000c09097212 */ /* 0x000fe400078efe05 */
[----:B------:R-:W-:Y:S02]  /*1380*/  LOP3.LUT R10, R10, R25, R20, 0xfe, !PT ;  /* 0x000000190a0a7212 */ /* 0x000fe400078efe14 */
[----:B------:R-:W-:-:S05]  /*1390*/  LOP3.LUT R11, R11, R22, R21, 0xfe, !PT ;  /* 0x000000160b0b7212 */ /* 0x000fca00078efe15 */
[----:B------:R0:W-:Y:S04]  /*13a0*/  STL.128 [R2], R8 ;  /* 0x0000000802007387 */ /* 0x0001e80000100c00 */
[----:B------:R-:W2:Y:S02]  /*13b0*/  LDL.128 R12, [R1+0x120] ;  /* 0x00012000010c7983 */ /* 0x000ea40000100c00 */
[----:B--2---:R-:W-:Y:S02]  /*13c0*/  PRMT R22, R12, 0x7771, RZ ;  /* 0x000077710c167816 */ /* 0x004fe400000000ff */
[----:B------:R-:W-:Y:S02]  /*13d0*/  PRMT R21, R13, 0x7771, RZ ;  /* 0x000077710d157816 */ /* 0x000fe400000000ff */
[----:B------:R-:W-:Y:S01]  /*13e0*/  PRMT R20, R14, 0x7771, RZ ;  /* 0x000077710e147816 */ /* 0x000fe200000000ff */
[----:B------:R-:W-:Y:S01]  /*13f0*/  IMAD.U32 R22, R22, 0x10000, RZ ;  /* 0x0001000016167824 */ /* 0x000fe200078e00ff */
[----:B------:R-:W-:Y:S01]  /*1400*/  PRMT R24, R15, 0x7771, RZ ;  /* 0x000077710f187816 */ /* 0x000fe200000000ff */
[----:B------:R-:W-:Y:S01]  /*1410*/  IMAD.U32 R21, R21, 0x10000, RZ ;  /* 0x0001000015157824 */ /* 0x000fe200078e00ff */
[----:B0-----:R-:W-:Y:S01]  /*1420*/  PRMT R8, R14, 0x7770, RZ ;  /* 0x000077700e087816 */ /* 0x001fe200000000ff */
[----:B------:R-:W-:Y:S01]  /*1430*/  IMAD.U32 R20, R20, 0x10000, RZ ;  /* 0x0001000014147824 */ /* 0x000fe200078e00ff */
[----:B------:R-:W-:Y:S01]  /*1440*/  PRMT R9, R14, 0x7772, RZ ;  /* 0x000077720e097816 */ /* 0x000fe200000000ff */
[----:B------:R-:W-:Y:S01]  /*1450*/  IMAD.U32 R24, R24, 0x10000, RZ ;  /* 0x0001000018187824 */ /* 0x000fe200078e00ff */
[----:B------:R-:W-:-:S02]  /*1460*/  PRMT R10, R14, 0x7773, RZ ;  /* 0x000077730e0a7816 */ /* 0x000fc400000000ff */
[C---:B------:R-:W-:Y:S02]  /*1470*/  PRMT R23, R15.reuse, 0x7770, RZ ;  /* 0x000077700f177816 */ /* 0x040fe400000000ff */
[C---:B------:R-:W-:Y:S02]  /*1480*/  PRMT R14, R15.reuse, 0x7772, RZ ;  /* 0x000077720f0e7816 */ /* 0x040fe400000000ff */
[----:B------:R-:W-:Y:S02]  /*1490*/  PRMT R11, R15, 0x7773, RZ ;  /* 0x000077730f0b7816 */ /* 0x000fe400000000ff */
[----:B------:R-:W-:Y:S01]  /*14a0*/  PRMT R19, R12, 0x7770, RZ ;  /* 0x000077700c137816 */ /* 0x000fe200000000ff */
[----:B------:R-:W-:Y:S01]  /*14b0*/  IMAD.SHL.U32 R14, R14, 0x100, RZ ;  /* 0x000001000e0e7824 */ /* 0x000fe200078e00ff */
[----:B------:R-:W-:Y:S02]  /*14c0*/  PRMT R4, R12, 0x7772, RZ ;  /* 0x000077720c047816 */ /* 0x000fe400000000ff */
[----:B------:R-:W-:-:S02]  /*14d0*/  PRMT R18, R13, 0x7770, RZ ;  /* 0x000077700d127816 */ /* 0x000fc400000000ff */
[----:B------:R-:W-:Y:S01]  /*14e0*/  PRMT R5, R13, 0x7772, RZ ;  /* 0x000077720d057816 */ /* 0x000fe200000000ff */
[----:B------:R-:W-:Y:S01]  /*14f0*/  IMAD.SHL.U32 R4, R4, 0x100, RZ ;  /* 0x0000010004047824 */ /* 0x000fe200078e00ff */
[----:B------:R-:W-:Y:S02]  /*1500*/  LOP3.LUT R22, R22, 0xff0000, RZ, 0xc0, !PT ;  /* 0x00ff000016167812 */ /* 0x000fe400078ec0ff */
        /* <DEDUP_REMOVED lines=10> */
[----:B------:R-:W-:Y:S01]  /*15b0*/  LOP3.LUT R8, R12, R19, R4, 0xfe, !PT ;  /* 0x000000130c087212 */ /* 0x000fe200078efe04 */
[----:B------:R-:W-:Y:S01]  /*15c0*/  IMAD.SHL.U32 R20, R9, 0x100, RZ ;  /* 0x0000010009147824 */ /* 0x000fe200078e00ff */
[----:B------:R-:W-:-:S02]  /*15d0*/  LOP3.LUT R9, R13, R18, R5, 0xfe, !PT ;  /* 0x000000120d097212 */ /* 0x000fc400078efe05 */
[----:B------:R-:W-:Y:S02]  /*15e0*/  LOP3.LUT R11, R11, R24, R14, 0xfe, !PT ;  /* 0x000000180b0b7212 */ /* 0x000fe400078efe0e */
[----:B------:R-:W-:-:S05]  /*15f0*/  LOP3.LUT R10, R10, R15, R20, 0xfe, !PT ;  /* 0x0000000f0a0a7212 */ /* 0x000fca00078efe14 */
[----:B------:R0:W-:Y:S04]  /*1600*/  STL.128 [R2+0x10], R8 ;  /* 0x0000100802007387 */ /* 0x0001e80000100c00 */
        /* <DEDUP_REMOVED lines=38> */
[----:B------:R-:W2:Y:S01]  /*1870*/  LDL.64 R14, [R1+0x140] ;  /* 0x00014000010e7983 */ /* 0x000ea20000100a00 */
[----:B------:R-:W-:Y:S01]  /*1880*/  UMOV UR4, URZ ;  /* 0x000000ff00047c82 */ /* 0x000fe20008000000 */
[C---:B--2---:R-:W-:Y:S02]  /*1890*/  PRMT R5, R14.reuse, 0x7771, RZ ;  /* 0x000077710e057816 */ /* 0x044fe400000000ff */
[C---:B------:R-:W-:Y:S02]  /*18a0*/  PRMT R4, R15.reuse, 0x7771, RZ ;  /* 0x000077710f047816 */ /* 0x040fe400000000ff */
[----:B0-----:R-:W-:Y:S01]  /*18b0*/  PRMT R8, R15, 0x7773, RZ ;  /* 0x000077730f087816 */ /* 0x001fe200000000ff */
[----:B------:R-:W-:Y:S01]  /*18c0*/  IMAD.U32 R12, R5, 0x10000, RZ ;  /* 0x00010000050c7824 */ /* 0x000fe200078e00ff */
[----:B------:R-:W-:Y:S01]  /*18d0*/  PRMT R5, R14, 0x7770, RZ ;  /* 0x000077700e057816 */ /* 0x000fe200000000ff */
[----:B------:R-:W-:Y:S01]  /*18e0*/  IMAD.U32 R13, R4, 0x10000, RZ ;  /* 0x00010000040d7824 */ /* 0x000fe200078e00ff */
[----:B------:R-:W-:-:S02]  /*18f0*/  PRMT R4, R15, 0x7770, RZ ;  /* 0x000077700f047816 */ /* 0x000fc400000000ff */
[----:B------:R-:W-:Y:S02]  /*1900*/  LOP3.LUT R12, R12, 0xff0000, RZ, 0xc0, !PT ;  /* 0x00ff00000c0c7812 */ /* 0x000fe400078ec0ff */
[----:B------:R-:W-:-:S03]  /*1910*/  LOP3.LUT R13, R13, 0xff0000, RZ, 0xc0, !PT ;  /* 0x00ff00000d0d7812 */ /* 0x000fc600078ec0ff */
[----:B------:R-:W-:Y:S01]  /*1920*/  IMAD R12, R5, 0x1000000, R12 ;  /* 0x01000000050c7824 */ /* 0x000fe200078e020c */
[----:B------:R-:W-:Y:S01]  /*1930*/  PRMT R5, R14, 0x7772, RZ ;  /* 0x000077720e057816 */ /* 0x000fe200000000ff */
[----:B------:R-:W-:Y:S01]  /*1940*/  IMAD R13, R4, 0x1000000, R13 ;  /* 0x01000000040d7824 */ /* 0x000fe200078e020d */
[----:B------:R-:W-:Y:S01]  /*1950*/  PRMT R4, R15, 0x7772, RZ ;  /* 0x000077720f047816 */ /* 0x000fe200000000ff */
[----:B------:R-:W-:Y:S01]  /*1960*/  IMAD.SHL.U32 R15, R0, 0x8, RZ ;  /* 0x00000008000f7824 */ /* 0x000fe200078e00ff */
[----:B------:R-:W-:Y:S01]  /*1970*/  PRMT R14, R14, 0x7773, RZ ;  /* 0x000077730e0e7816 */ /* 0x000fe200000000ff */
[----:B------:R-:W-:Y:S02]  /*1980*/  IMAD.SHL.U32 R5, R5, 0x100, RZ ;  /* 0x0000010005057824 */ /* 0x000fe400078e00ff */
[----:B------:R-:W-:-:S03]  /*1990*/  IMAD.SHL.U32 R4, R4, 0x100, RZ ;  /* 0x0000010004047824 */ /* 0x000fc600078e00ff */
[----:B------:R-:W-:Y:S02]  /*19a0*/  LOP3.LUT R12, R14, R12, R5, 0xfe, !PT ;  /* 0x0000000c0e0c7212 */ /* 0x000fe400078efe05 */
[----:B------:R-:W-:Y:S01]  /*19b0*/  LOP3.LUT R13, R8, R13, R4, 0xfe, !PT ;  /* 0x0000000d080d7212 */ /* 0x000fe200078efe04 */
[----:B------:R-:W-:Y:S01]  /*19c0*/  VIADD R8, R2, 0x28 ;  /* 0x0000002802087836 */ /* 0x000fe20000000000 */
[----:B------:R-:W-:-:S05]  /*19d0*/  SHF.R.U32.HI R14, RZ, 0x1c, R0 ;  /* 0x0000001cff0e7819 */ /* 0x000fca0000011600 */
[----:B------:R0:W-:Y:S02]  /*19e0*/  STL.128 [R2+0x30], R12 ;  /* 0x0000300c02007387 */ /* 0x0001e40000100c00 */
.L_x_22:
[----:B0-----:R-:W2:Y:S04]  /*19f0*/  LDL.128 R12, [R8+-0x28] ;  /* 0xffffd800080c7983 */ /* 0x001ea80000100c00 */
[----:B------:R-:W3:Y:S04]  /*1a00*/  LDL.64 R4, [R8+0x10] ;  /* 0x0000100008047983 */ /* 0x000ee80000100a00 */
[----:B------:R-:W4:Y:S04]  /*1a10*/  LDL R19, [R8+-0x4] ;  /* 0xfffffc0008137983 */ /* 0x000f280000100800 */
[----:B------:R-:W5:Y:S04]  /*1a20*/  LDL R11, [R8+-0x18] ;  /* 0xffffe800080b7983 */ /* 0x000f680000100800 */
[----:B------:R-:W5:Y:S04]  /*1a30*/  LDL R9, [R8+0x4] ;  /* 0x0000040008097983 */ /* 0x000f680000100800 */
[----:B------:R-:W5:Y:S01]  /*1a40*/  LDL R18, [R8+0x8] ;  /* 0x0000080008127983 */ /* 0x000f620000100800 */
[----:B------:R-:W-:-:S04]  /*1a50*/  UIADD3 UR4, UPT, UPT, UR4, 0x4, URZ ;  /* 0x0000000404047890 */ /* 0x000fc8000fffe0ff */
[----:B------:R-:W-:Y:S01]  /*1a60*/  UISETP.NE.AND UP0, UPT, UR4, 0x30, UPT ;  /* 0x000000300400788c */ /* 0x000fe2000bf05270 */
[C-C-:B--2---:R-:W-:Y:S02]  /*1a70*/  SHF.L.W.U32.HI R20, R13.reuse, 0x19, R13.reuse ;  /* 0x000000190d147819 */ /* 0x144fe40000010e0d */
[--C-:B------:R-:W-:Y:S02]  /*1a80*/  SHF.L.W.U32.HI R21, R13, 0xe, R13.reuse ;  /* 0x0000000e0d157819 */ /* 0x100fe40000010e0d */
[----:B------:R-:W-:Y:S02]  /*1a90*/  SHF.R.U32.HI R22, RZ, 0x3, R13 ;  /* 0x00000003ff167819 */ /* 0x000fe4000001160d */
[C-C-:B------:R-:W-:Y:S02]  /*1aa0*/  SHF.L.W.U32.HI R23, R14.reuse, 0x19, R14.reuse ;  /* 0x000000190e177819 */ /* 0x140fe40000010e0e */
[--C-:B------:R-:W-:Y:S02]  /*1ab0*/  SHF.L.W.U32.HI R24, R14, 0xe, R14.reuse ;  /* 0x0000000e0e187819 */ /* 0x100fe40000010e0e */
[----:B------:R-:W-:-:S02]  /*1ac0*/  SHF.R.U32.HI R25, RZ, 0x3, R14 ;  /* 0x00000003ff197819 */ /* 0x000fc4000001160e */
[----:B------:R-:W-:Y:S02]  /*1ad0*/  LOP3.LUT R20, R22, R20, R21, 0x96, !PT ;  /* 0x0000001416147212 */ /* 0x000fe400078e9615 */
[C-C-:B---3--:R-:W-:Y:S02]  /*1ae0*/  SHF.L.W.U32.HI R21, R5.reuse, 0xf, R5.reuse ;  /* 0x0000000f05157819 */ /* 0x148fe40000010e05 */
[--C-:B------:R-:W-:Y:S02]  /*1af0*/  SHF.L.W.U32.HI R22, R5, 0xd, R5.reuse ;  /* 0x0000000d05167819 */ /* 0x100fe40000010e05 */
[----:B------:R-:W-:Y:S02]  /*1b00*/  LOP3.LUT R23, R25, R23, R24, 0x96, !PT ;  /* 0x0000001719177212 */ /* 0x000fe400078e9618 */
[----:B------:R-:W-:Y:S02]  /*1b10*/  SHF.R.U32.HI R5, RZ, 0xa, R5 ;  /* 0x0000000aff057819 */ /* 0x000fe40000011605 */
[----:B------:R-:W-:-:S02]  /*1b20*/  IADD3 R13, PT, PT, R10, R23, R13 ;  /* 0x000000170a0d7210 */ /* 0x000fc40007ffe00d */
[----:B----4-:R-:W-:Y:S02]  /*1b30*/  IADD3 R12, PT, PT, R19, R20, R12 ;  /* 0x00000014130c7210 */ /* 0x010fe40007ffe00c */
[----:B------:R-:W-:Y:S02]  /*1b40*/  LOP3.LUT R22, R5, R21, R22, 0x96, !PT ;  /* 0x0000001505167212 */ /* 0x000fe400078e9616 */
[C-C-:B------:R-:W-:Y:S02]  /*1b50*/  SHF.L.W.U32.HI R5, R4.reuse, 0xf, R4.reuse ;  /* 0x0000000f04057819 */ /* 0x140fe40000010e04 */
[--C-:B------:R-:W-:Y:S01]  /*1b60*/  SHF.L.W.U32.HI R10, R4, 0xd, R4.reuse ;  /* 0x0000000d040a7819 */ /* 0x100fe20000010e04 */
[----:B------:R-:W-:Y:S01]  /*1b70*/  IMAD.IADD R13, R22, 0x1, R13 ;  /* 0x00000001160d7824 */ /* 0x000fe200078e020d */
[----:B------:R-:W-:Y:S02]  /*1b80*/  SHF.R.U32.HI R19, RZ, 0xa, R4 ;  /* 0x0000000aff137819 */ /* 0x000fe40000011604 */
[----:B-----5:R-:W-:-:S02]  /*1b90*/  SHF.L.W.U32.HI R24, R11, 0x19, R11 ;  /* 0x000000190b187819 */ /* 0x020fc40000010e0b */
[----:B------:R-:W-:Y:S02]  /*1ba0*/  LOP3.LUT R5, R19, R5, R10, 0x96, !PT ;  /* 0x0000000513057212 */ /* 0x000fe400078e960a */
[----:B------:R-:W-:Y:S02]  /*1bb0*/  SHF.L.W.U32.HI R25, R11, 0xe, R11 ;  /* 0x0000000e0b197819 */ /* 0x000fe40000010e0b */
[--C-:B------:R-:W-:Y:S01]  /*1bc0*/  SHF.L.W.U32.HI R20, R15, 0x19, R15.reuse ;  /* 0x000000190f147819 */ /* 0x100fe20000010e0f */
[----:B------:R-:W-:Y:S01]  /*1bd0*/  IMAD.IADD R12, R5, 0x1, R12 ;  /* 0x00000001050c7824 */ /* 0x000fe200078e020c */
[--C-:B------:R-:W-:Y:S02]  /*1be0*/  SHF.L.W.U32.HI R21, R15, 0xe, R15.reuse ;  /* 0x0000000e0f157819 */ /* 0x100fe40000010e0f */
[----:B------:R-:W-:Y:S02]  /*1bf0*/  SHF.R.U32.HI R23, RZ, 0x3, R15 ;  /* 0x00000003ff177819 */ /* 0x000fe4000001160f */
[----:B------:R-:W-:Y:S01]  /*1c00*/  SHF.R.U32.HI R11, RZ, 0x3, R11 ;  /* 0x00000003ff0b7819 */ /* 0x000fe2000001160b */
[----:B------:R-:W-:Y:S01]  /*1c10*/  STL.64 [R8+0x18], R12 ;  /* 0x0000180c08007387 */ /* 0x000fe20000100a00 */
[----:B------:R-:W-:-:S02]  /*1c20*/  LOP3.LUT R20, R23, R20, R21, 0x96, !PT ;  /* 0x0000001417147212 */ /* 0x000fc400078e9615 */
[----:B------:R-:W-:Y:S02]  /*1c30*/  LOP3.LUT R24, R11, R24, R25, 0x96, !PT ;  /* 0x000000180b187212 */ /* 0x000fe400078e9619 */
[C-C-:B------:R-:W-:Y:S02]  /*1c40*/  SHF.L.W.U32.HI R19, R13.reuse, 0xf, R13.reuse ;  /* 0x0000000f0d137819 */ /* 0x140fe40000010e0d */
[--C-:B------:R-:W-:Y:S02]  /*1c50*/  SHF.L.W.U32.HI R22, R13, 0xd, R13.reuse ;  /* 0x0000000d0d167819 */ /* 0x100fe40000010e0d */
[----:B------:R-:W-:Y:S02]  /*1c60*/  SHF.R.U32.HI R21, RZ, 0xa, R13 ;  /* 0x0000000aff157819 */ /* 0x000fe4000001160d */
[C-C-:B------:R-:W-:Y:S02]  /*1c70*/  SHF.L.W.U32.HI R5, R12.reuse, 0xf, R12.reuse ;  /* 0x0000000f0c057819 */ /* 0x140fe40000010e0c */
[----:B------:R-:W-:-:S02]  /*1c80*/  SHF.L.W.U32.HI R10, R12, 0xd, R12 ;  /* 0x0000000d0c0a7819 */ /* 0x000fc40000010e0c */
[----:B------:R-:W-:Y:S02]  /*1c90*/  SHF.R.U32.HI R11, RZ, 0xa, R12 ;  /* 0x0000000aff0b7819 */ /* 0x000fe4000001160c */
[----:B------:R-:W-:Y:S01]  /*1ca0*/  IADD3 R20, PT, PT, R9, R20, R14 ;  /* 0x0000001409147210 */ /* 0x000fe20007ffe00e */
[----:B------:R-:W-:Y:S01]  /*1cb0*/  VIADD R9, R8, 0x10 ;  /* 0x0000001008097836 */ /* 0x000fe20000000000 */
[----:B------:R-:W-:Y:S02]  /*1cc0*/  IADD3 R18, PT, PT, R18, R24, R15 ;  /* 0x0000001812127210 */ /* 0x000fe40007ffe00f */
[----:B------:R-:W-:Y:S02]  /*1cd0*/  LOP3.LUT R19, R21, R19, R22, 0x96, !PT ;  /* 0x0000001315137212 */ /* 0x000fe400078e9616 */
[----:B------:R-:W-:Y:S01]  /*1ce0*/  LOP3.LUT R5, R11, R5, R10, 0x96, !PT ;  /* 0x000000050b057212 */ /* 0x000fe200078e960a */
[----:B------:R-:W-:Y:S02]  /*1cf0*/  IMAD.MOV.U32 R10, RZ, RZ, R4 ;  /* 0x000000ffff0a7224 */ /* 0x000fe400078e0004 */
[----:B------:R-:W-:-:S02]  /*1d00*/  IMAD.IADD R19, R19, 0x1, R18 ;  /* 0x0000000113137824 */ /* 0x000fc400078e0212 */
[----:B------:R-:W-:-:S03]  /*1d10*/  IMAD.IADD R5, R5, 0x1, R20 ;  /* 0x0000000105057824 */ /* 0x000fc600078e0214 */
[----:B------:R-:W-:Y:S04]  /*1d20*/  STL [R8+0x24], R19 ;  /* 0x0000241308007387 */ /* 0x000fe80000100800 */
[----:B------:R0:W-:Y:S02]  /*1d30*/  STL [R8+0x20], R5 ;  /* 0x0000200508007387 */ /* 0x0001e40000100800 */
[----:B0-----:R-:W-:Y:S01]  /*1d40*/  IMAD.MOV.U32 R8, RZ, RZ, R9 ;  /* 0x000000ffff087224 */ /* 0x001fe200078e0009 */
[----:B------:R-:W-:Y:S06]  /*1d50*/  BRA.U UP0, `(.L_x_22) ;  /* 0xfffffffd00247547 */ /* 0x000fec000b83ffff */
[----:B------:R-:W-:Y:S01]  /*1d60*/  IMAD.MOV.U32 R18, RZ, RZ, 0x5be0cd19 ;  /* 0x5be0cd19ff127424 */ /* 0x000fe200078e00ff */
[----:B------:R-:W-:Y:S01]  /*1d70*/  UMOV UR5, 0x8 ;  /* 0x0000000800057882 */ /* 0x000fe20000000000 */
[----:B------:R-:W-:Y:S01]  /*1d80*/  IMAD.MOV.U32 R15, RZ, RZ, 0x1f83d9ab ;  /* 0x1f83d9abff0f7424 */ /* 0x000fe200078e00ff */
[----:B------:R-:W-:Y:S01]  /*1d90*/  UMOV UR4, URZ ;  /* 0x000000ff00047c82 */ /* 0x000fe20008000000 */
[----:B------:R-:W-:Y:S02]  /*1da0*/  IMAD.MOV.U32 R13, RZ, RZ, -0x64fa9774 ;  /* 0x9b05688cff0d7424 */ /* 0x000fe400078e00ff */
[----:B------:R-:W-:Y:S02]  /*1db0*/  IMAD.MOV.U32 R4, RZ, RZ, 0x510e527f ;  /* 0x510e527fff047424 */ /* 0x000fe400078e00ff */
[----:B------:R-:W-:Y:S02]  /*1dc0*/  IMAD.MOV.U32 R19, RZ, RZ, -0x5ab00ac6 ;  /* 0xa54ff53aff137424 */ /* 0x000fe400078e00ff */
[----:B------:R-:W-:-:S02]  /*1dd0*/  IMAD.MOV.U32 R12, RZ, RZ, 0x3c6ef372 ;  /* 0x3c6ef372ff0c7424 */ /* 0x000fc400078e00ff */
[----:B------:R-:W-:Y:S02]  /*1de0*/  IMAD.MOV.U32 R14, RZ, RZ, -0x4498517b ;  /* 0xbb67ae85ff0e7424 */ /* 0x000fe400078e00ff */
[----:B------:R-:W-:-:S07]  /*1df0*/  IMAD.MOV.U32 R5, RZ, RZ, 0x6a09e667 ;  /* 0x6a09e667ff057424 */ /* 0x000fce00078e00ff */
.L_x_23:
[----:B------:R0:W2:Y:S01]  /*1e00*/  LDL.128 R8, [R2] ;  /* 0x0000000002087983 */ /* 0x0000a20000100c00 */
[----:B------:R-:W2:Y:S01]  /*1e10*/  LDCU.64 UR6, c[0x3][UR5+-0x8] ;  /* 0x00ffff00050677ac */ /* 0x000ea20008000a00 */
[C-C-:B------:R-:W-:Y:S02]  /*1e20*/  SHF.L.W.U32.HI R20, R4.reuse, 0x1a, R4.reuse ;  /* 0x0000001a04147819 */ /* 0x140fe40000010e04 */
[C-C-:B------:R-:W-:Y:S01]  /*1e30*/  SHF.L.W.U32.HI R21, R4.reuse, 0x15, R4.reuse ;  /* 0x0000001504157819 */ /* 0x140fe20000010e04 */
[----:B------:R-:W-:Y:S01]  /*1e40*/  UIADD3 UR4, UPT, UPT, UR4, 0x4, URZ ;  /* 0x0000000404047890 */ /* 0x000fe2000fffe0ff */
[----:B------:R-:W-:Y:S01]  /*1e50*/  SHF.L.W.U32.HI R22, R4, 0x7, R4 ;  /* 0x0000000704167819 */ /* 0x000fe20000010e04 */
[----:B0-----:R-:W-:Y:S02]  /*1e60*/  VIADD R2, R2, 0x10 ;  /* 0x0000001002027836 */ /* 0x001fe40000000000 */
[----:B------:R-:W-:Y:S01]  /*1e70*/  UISETP.NE.AND UP0, UPT, UR4, 0x40, UPT ;  /* 0x000000400400788c */ /* 0x000fe2000bf05270 */
[----:B------:R-:W-:-:S02]  /*1e80*/  LOP3.LUT R21, R22, R20, R21, 0x96, !PT ;  /* 0x0000001416157212 */ /* 0x000fc400078e9615 */
[----:B------:R-:W-:-:S04]  /*1e90*/  LOP3.LUT R20, R15, R4, R13, 0xb8, !PT ;  /* 0x000000040f147212 */ /* 0x000fc800078eb80d */
[----:B------:R-:W-:-:S04]  /*1ea0*/  IADD3 R21, PT, PT, R21, R20, R18 ;  /* 0x0000001415157210 */ /* 0x000fc80007ffe012 */
[----:B--2---:R-:W-:-:S05]  /*1eb0*/  IADD3 R8, PT, PT, R8, UR6, R21 ;  /* 0x0000000608087c10 */ /* 0x004fca000fffe015 */
[----:B------:R-:W-:Y:S01]  /*1ec0*/  IMAD.IADD R18, R8, 0x1, R19 ;  /* 0x0000000108127824 */ /* 0x000fe200078e0213 */
[----:B------:R-:W-:-:S04]  /*1ed0*/  SHF.L.W.U32.HI R19, R5, 0x1e, R5 ;  /* 0x0000001e05137819 */ /* 0x000fc80000010e05 */
[C-C-:B------:R-:W-:Y:S02]  /*1ee0*/  SHF.L.W.U32.HI R20, R18.reuse, 0x1a, R18.reuse ;  /* 0x0000001a12147819 */ /* 0x140fe40000010e12 */
[C-C-:B------:R-:W-:Y:S02]  /*1ef0*/  SHF.L.W.U32.HI R21, R18.reuse, 0x15, R18.reuse ;  /* 0x0000001512157819 */ /* 0x140fe40000010e12 */
[----:B------:R-:W-:Y:S02]  /*1f00*/  SHF.L.W.U32.HI R22, R18, 0x7, R18 ;  /* 0x0000000712167819 */ /* 0x000fe40000010e12 */
[----:B------:R-:W-:Y:S02]  /*1f10*/  LOP3.LUT R23, R13, R18, R4, 0xb8, !PT ;  /* 0x000000120d177212 */ /* 0x000fe400078eb804 */
[----:B------:R-:W-:Y:S02]  /*1f20*/  LOP3.LUT R22, R22, R20, R21, 0x96, !PT ;  /* 0x0000001416167212 */ /* 0x000fe400078e9615 */
[----:B------:R-:W-:-:S02]  /*1f30*/  SHF.L.W.U32.HI R20, R5, 0x13, R5 ;  /* 0x0000001305147819 */ /* 0x000fc40000010e05 */
[----:B------:R-:W-:Y:S02]  /*1f40*/  SHF.L.W.U32.HI R21, R5, 0xa, R5 ;  /* 0x0000000a05157819 */ /* 0x000fe40000010e05 */
[----:B------:R-:W-:Y:S02]  /*1f50*/  IADD3 R22, PT, PT, R22, R23, R15 ;  /* 0x0000001716167210 */ /* 0x000fe40007ffe00f */
[----:B------:R-:W-:Y:S02]  /*1f60*/  LOP3.LUT R15, R14, R12, R5, 0xe8, !PT ;  /* 0x0000000c0e0f7212 */ /* 0x000fe400078ee805 */
[----:B------:R-:W-:Y:S02]  /*1f70*/  LOP3.LUT R19, R21, R19, R20, 0x96, !PT ;  /* 0x0000001315137212 */ /* 0x000fe400078e9614 */
[----:B------:R-:W-:Y:S01]  /*1f80*/  IADD3 R9, PT, PT, R9, UR7, R22 ;  /* 0x0000000709097c10 */ /* 0x000fe2000fffe016 */
[----:B------:R-:W0:Y:S01]  /*1f90*/  LDCU.64 UR6, c[0x3][UR5] ;  /* 0x00c00000050677ac */ /* 0x000e220008000a00 */
[----:B------:R-:W-:-:S03]  /*1fa0*/  IADD3 R19, PT, PT, R8, R19, R15 ;  /* 0x0000001308137210 */ /* 0x000fc60007ffe00f */
[----:B------:R-:W-:Y:S01]  /*1fb0*/  IMAD.IADD R15, R9, 0x1, R12 ;  /* 0x00000001090f7824 */ /* 0x000fe200078e020c */
[C-C-:B------:R-:W-:Y:S01]  /*1fc0*/  SHF.L.W.U32.HI R8, R19.reuse, 0x1e, R19.reuse ;  /* 0x0000001e13087819 */ /* 0x140fe20000010e13 */
[----:B------:R-:W-:Y:S01]  /*1fd0*/  UIADD3 UR5, UPT, UPT, UR5, 0x10, URZ ;  /* 0x0000001005057890 */ /* 0x000fe2000fffe0ff */
[C-C-:B------:R-:W-:Y:S02]  /*1fe0*/  SHF.L.W.U32.HI R21, R19.reuse, 0x13, R19.reuse ;  /* 0x0000001313157819 */ /* 0x140fe40000010e13 */
[----:B------:R-:W-:Y:S02]  /*1ff0*/  SHF.L.W.U32.HI R12, R19, 0xa, R19 ;  /* 0x0000000a130c7819 */ /* 0x000fe40000010e13 */
[C-C-:B------:R-:W-:Y:S02]  /*2000*/  SHF.L.W.U32.HI R20, R15.reuse, 0x1a, R15.reuse ;  /* 0x0000001a0f147819 */ /* 0x140fe40000010e0f */
[C-C-:B------:R-:W-:Y:S02]  /*2010*/  SHF.L.W.U32.HI R23, R15.reuse, 0x15, R15.reuse ;  /* 0x000000150f177819 */ /* 0x140fe40000010e0f */
[----:B------:R-:W-:-:S02]  /*2020*/  SHF.L.W.U32.HI R22, R15, 0x7, R15 ;  /* 0x000000070f167819 */ /* 0x000fc40000010e0f */
[----:B------:R-:W-:Y:S02]  /*2030*/  LOP3.LUT R12, R12, R8, R21, 0x96, !PT ;  /* 0x000000080c0c7212 */ /* 0x000fe400078e9615 */
[----:B------:R-:W-:Y:S02]  /*2040*/  LOP3.LUT R20, R22, R20, R23, 0x96, !PT ;  /* 0x0000001416147212 */ /* 0x000fe400078e9617 */
[----:B------:R-:W-:Y:S02]  /*2050*/  LOP3.LUT R21, R4, R15, R18, 0xb8, !PT ;  /* 0x0000000f04157212 */ /* 0x000fe400078eb812 */
[----:B------:R-:W-:Y:S02]  /*2060*/  LOP3.LUT R8, R5, R14, R19, 0xe8, !PT ;  /* 0x0000000e05087212 */ /* 0x000fe400078ee813 */
[----:B------:R-:W-:Y:S02]  /*2070*/  IADD3 R21, PT, PT, R20, R21, R13 ;  /* 0x0000001514157210 */ /* 0x000fe40007ffe00d */
[----:B------:R-:W-:-:S02]  /*2080*/  IADD3 R12, PT, PT, R9, R12, R8 ;  /* 0x0000000c090c7210 */ /* 0x000fc40007ffe008 */
[----:B0-----:R-:W-:Y:S02]  /*2090*/  IADD3 R21, PT, PT, R10, UR6, R21 ;  /* 0x000000060a157c10 */ /* 0x001fe4000fffe015 */
[C-C-:B------:R-:W-:Y:S02]  /*20a0*/  SHF.L.W.U32.HI R8, R12.reuse, 0x1e, R12.reuse ;  /* 0x0000001e0c087819 */ /* 0x140fe40000010e0c */
[C---:B------:R-:W-:Y:S01]  /*20b0*/  SHF.L.W.U32.HI R9, R12.reuse, 0x13, R12 ;  /* 0x000000130c097819 */ /* 0x040fe20000010e0c */
[----:B------:R-:W-:Y:S01]  /*20c0*/  IMAD.IADD R13, R21, 0x1, R14 ;  /* 0x00000001150d7824 */ /* 0x000fe200078e020e */
[--C-:B------:R-:W-:Y:S02]  /*20d0*/  SHF.L.W.U32.HI R10, R12, 0xa, R12.reuse ;  /* 0x0000000a0c0a7819 */ /* 0x100fe40000010e0c */
[----:B------:R-:W-:Y:S02]  /*20e0*/  LOP3.LUT R14, R19, R5, R12, 0xe8, !PT ;  /* 0x00000005130e7212 */ /* 0x000fe400078ee80c */
[----:B------:R-:W-:-:S02]  /*20f0*/  LOP3.LUT R8, R10, R8, R9, 0x96, !PT ;  /* 0x000000080a087212 */ /* 0x000fc400078e9609 */
[C-C-:B------:R-:W-:Y:S02]  /*2100*/  SHF.L.W.U32.HI R9, R13.reuse, 0x1a, R13.reuse ;  /* 0x0000001a0d097819 */ /* 0x140fe40000010e0d */
[C-C-:B------:R-:W-:Y:S02]  /*2110*/  SHF.L.W.U32.HI R10, R13.reuse, 0x15, R13.reuse ;  /* 0x000000150d0a7819 */ /* 0x140fe40000010e0d */
[----:B------:R-:W-:Y:S02]  /*2120*/  SHF.L.W.U32.HI R20, R13, 0x7, R13 ;  /* 0x000000070d147819 */ /* 0x000fe40000010e0d */
[----:B------:R-:W-:Y:S02]  /*2130*/  IADD3 R14, PT, PT, R21, R8, R14 ;  /* 0x00000008150e7210 */ /* 0x000fe40007ffe00e */
[----:B------:R-:W-:Y:S02]  /*2140*/  LOP3.LUT R8, R18, R13, R15, 0xb8, !PT ;  /* 0x0000000d12087212 */ /* 0x000fe400078eb80f */
[----:B------:R-:W-:-:S02]  /*2150*/  LOP3.LUT R9, R20, R9, R10, 0x96, !PT ;  /* 0x0000000914097212 */ /* 0x000fc400078e960a */
[C---:B------:R-:W-:Y:S02]  /*2160*/  SHF.L.W.U32.HI R10, R14.reuse, 0x1e, R14 ;  /* 0x0000001e0e0a7819 */ /* 0x040fe40000010e0e */
[----:B------:R-:W-:Y:S02]  /*2170*/  IADD3 R8, PT, PT, R9, R8, R4 ;  /* 0x0000000809087210 */ /* 0x000fe40007ffe004 */
[C-C-:B------:R-:W-:Y:S02]  /*2180*/  SHF.L.W.U32.HI R21, R14.reuse, 0x13, R14.reuse ;  /* 0x000000130e157819 */ /* 0x140fe40000010e0e */
[----:B------:R-:W-:Y:S02]  /*2190*/  SHF.L.W.U32.HI R20, R14, 0xa, R14 ;  /* 0x0000000a0e147819 */ /* 0x000fe40000010e0e */
[----:B------:R-:W-:Y:S02]  /*21a0*/  IADD3 R8, PT, PT, R11, UR7, R8 ;  /* 0x000000070b087c10 */ /* 0x000fe4000fffe008 */
[----:B------:R-:W-:-:S02]  /*21b0*/  LOP3.LUT R21, R20, R10, R21, 0x96, !PT ;  /* 0x0000000a14157212 */ /* 0x000fc400078e9615 */
[----:B------:R-:W-:Y:S01]  /*21c0*/  LOP3.LUT R9, R12, R19, R14, 0xe8, !PT ;  /* 0x000000130c097212 */ /* 0x000fe200078ee80e */
[----:B------:R-:W-:-:S03]  /*21d0*/  IMAD.IADD R4, R8, 0x1, R5 ;  /* 0x0000000108047824 */ /* 0x000fc600078e0205 */
[----:B------:R-:W-:Y:S01]  /*21e0*/  IADD3 R5, PT, PT, R8, R21, R9 ;  /* 0x0000001508057210 */ /* 0x000fe20007ffe009 */
[----:B------:R-:W-:Y:S06]  /*21f0*/  BRA.U UP0, `(.L_x_23) ;  /* 0xfffffffd00007547 */ /* 0x000fec000b83ffff */
[----:B------:R-:W0:Y:S01]  /*2200*/  LDCU UR4, c[0x3][0x128] ;  /* 0x00c02500ff0477ac */ /* 0x000e220008000800 */
[----:B------:R-:W-:-:S05]  /*2210*/  VIADD R5, R5, 0x6a09e667 ;  /* 0x6a09e66705057836 */ /* 0x000fca0000000000 */
[----:B0-----:R-:W-:-:S13]  /*2220*/  ISETP.NE.AND P0, PT, R5, UR4, PT ;  /* 0x0000000405007c0c */ /* 0x001fda000bf05270 */
[----:B------:R-:W-:Y:S05]  /*2230*/  @P0 EXIT ;  /* 0x000000000000094d */ /* 0x000fea0003800000 */
[----:B------:R-:W0:Y:S01]  /*2240*/  LDCU.128 UR4, c[0x3][0x130] ;  /* 0x00c02600ff0477ac */ /* 0x000e220008000c00 */
[----:B------:R-:W-:Y:S02]  /*2250*/  VIADD R12, R12, 0x3c6ef372 ;  /* 0x3c6ef3720c0c7836 */ /* 0x000fe40000000000 */
[----:B------:R-:W-:Y:S01]  /*2260*/  VIADD R14, R14, 0xbb67ae85 ;  /* 0xbb67ae850e0e7836 */ /* 0x000fe20000000000 */
[----:B------:R-:W1:Y:S01]  /*2270*/  LDCU UR10, c[0x3][0x12c] ;  /* 0x00c02580ff0a77ac */ /* 0x000e620008000800 */
[----:B------:R-:W-:Y:S02]  /*2280*/  VIADD R19, R19, 0xa54ff53a ;  /* 0xa54ff53a13137836 */ /* 0x000fe40000000000 */
[----:B------:R-:W-:Y:S01]  /*2290*/  VIADD R4, R4, 0x510e527f ;  /* 0x510e527f04047836 */ /* 0x000fe20000000000 */
[----:B------:R-:W2:Y:S01]  /*22a0*/  LDCU.64 UR12, c[0x3][0x140] ;  /* 0x00c02800ff0c77ac */ /* 0x000ea20008000a00 */
[----:B------:R-:W-:Y:S02]  /*22b0*/  VIADD R13, R13, 0x9b05688c ;  /* 0x9b05688c0d0d7836 */ /* 0x000fe40000000000 */
[----:B------:R-:W-:-:S02]  /*22c0*/  VIADD R15, R15, 0x1f83d9ab ;  /* 0x1f83d9ab0f0f7836 */ /* 0x000fc40000000000 */
[----:B------:R-:W-:Y:S01]  /*22d0*/  VIADD R18, R18, 0x5be0cd19 ;  /* 0x5be0cd1912127836 */ /* 0x000fe20000000000 */
[----:B0-----:R-:W-:-:S04]  /*22e0*/  ISETP.NE.AND P0, PT, R12, UR4, PT ;  /* 0x000000040c007c0c */ /* 0x001fc8000bf05270 */
[----:B-1----:R-:W-:-:S04]  /*22f0*/  ISETP.NE.OR P0, PT, R14, UR10, P0 ;  /* 0x0000000a0e007c0c */ /* 0x002fc80008705670 */
[----:B------:R-:W-:-:S04]  /*2300*/  ISETP.NE.OR P0, PT, R19, UR5, P0 ;  /* 0x0000000513007c0c */ /* 0x000fc80008705670 */
[----:B------:R-:W-:-:S04]  /*2310*/  ISETP.NE.OR P0, PT, R4, UR6, P0 ;  /* 0x0000000604007c0c */ /* 0x000fc80008705670 */
[----:B------:R-:W-:-:S04]  /*2320*/  ISETP.NE.OR P0, PT, R13, UR7, P0 ;  /* 0x000000070d007c0c */ /* 0x000fc80008705670 */
[----:B--2---:R-:W-:-:S04]  /*2330*/  ISETP.NE.OR P0, PT, R15, UR12, P0 ;  /* 0x0000000c0f007c0c */ /* 0x004fc80008705670 */
[----:B------:R-:W-:-:S13]  /*2340*/  ISETP.NE.OR P0, PT, R18, UR13, P0 ;  /* 0x0000000d12007c0c */ /* 0x000fda0008705670 */
[----:B------:R-:W-:Y:S05]  /*2350*/  @P0 EXIT ;  /* 0x000000000000094d */ /* 0x000fea0003800000 */
[----:B------:R-:W0:Y:S01]  /*2360*/  LDC.64 R4, c[0x0][0x388] ;  /* 0x0000e200ff047b82 */ /* 0x000e220000000a00 */
[----:B------:R-:W-:Y:S01]  /*2370*/  IMAD.MOV.U32 R8, RZ, RZ, 0x1 ;  /* 0x00000001ff087424 */ /* 0x000fe200078e00ff */
[C---:B------:R-:W-:Y:S01]  /*2380*/  ISETP.GE.U32.AND P0, PT, R0.reuse, 0x3, PT ;  /* 0x000000030000780c */ /* 0x040fe20003f06070 */
[----:B------:R-:W-:Y:S01]  /*2390*/  VIADD R9, R0, 0x1 ;  /* 0x0000000100097836 */ /* 0x000fe20000000000 */
[----:B------:R-:W-:Y:S01]  /*23a0*/  BSSY.RECONVERGENT B1, `(.L_x_24) ;  /* 0x0000070000017945 */ /* 0x000fe20003800200 */
[----:B------:R-:W-:Y:S01]  /*23b0*/  IMAD.MOV.U32 R0, RZ, RZ, RZ ;  /* 0x000000ffff007224 */ /* 0x000fe200078e00ff */
[----:B------:R1:W-:Y:S02]  /*23c0*/  STG.E.U8 desc[UR8][R16.64], R8 ;  /* 0x0000000810007986 */ /* 0x0003e4000c101108 */
[----:B------:R-:W-:Y:S02]  /*23d0*/  LOP3.LUT R2, R9, 0x3, RZ, 0xc0, !PT ;  /* 0x0000000309027812 */ /* 0x000fe400078ec0ff */
[----:B0-----:R1:W-:Y:S05]  /*23e0*/  STG.E.64 desc[UR8][R4.64], R6 ;  /* 0x0000000604007986 */ /* 0x0013ea000c101b08 */
[----:B------:R-:W-:Y:S05]  /*23f0*/  @!P0 BRA `(.L_x_25) ;  /* 0x0000000400a88947 */ /* 0x000fea0003800000 */
[----:B------:R-:W0:Y:S01]  /*2400*/  LDCU.64 UR4, c[0x0][0x390] ;  /* 0x00007200ff0477ac */ /* 0x000e220008000a00 */
[----:B------:R-:W-:Y:S01]  /*2410*/  LOP3.LUT R0, R9, 0xfffffffc, RZ, 0xc0, !PT ;  /* 0xfffffffc09007812 */ /* 0x000fe200078ec0ff */
[----:B------:R-:W-:Y:S01]  /*2420*/  BSSY.RELIABLE B0, `(.L_x_26) ;  /* 0x0000057000007945 */ /* 0x000fe20003800100 */
[----:B-1----:R-:W-:-:S03]  /*2430*/  VIADD R6, R1, 0x101 ;  /* 0x0000010101067836 */ /* 0x002fc60000000000 */
[----:B------:R-:W-:-:S05]  /*2440*/  IMAD.MOV R7, RZ, RZ, -R0 ;  /* 0x000000ffff077224 */ /* 0x000fca00078e0a00 */
[----:B------:R-:W-:Y:S01]  /*2450*/  ISETP.GE.AND P0, PT, R7, RZ, PT ;  /* 0x000000ff0700720c */ /* 0x000fe20003f06270 */
[----:B0-----:R-:W-:-:S04]  /*2460*/  UIADD3 UR4, UP0, UPT, UR4, 0x3, URZ ;  /* 0x0000000304047890 */ /* 0x001fc8000ff1e0ff */
[----:B------:R-:W-:Y:S02]  /*2470*/  UIADD3.X UR5, UPT, UPT, URZ, UR5, URZ, UP0, !UPT ;  /* 0x00000005ff057290 */ /* 0x000fe400087fe4ff */
[----:B------:R-:W-:-:S04]  /*2480*/  IMAD.U32 R4, RZ, RZ, UR4 ;  /* 0x00000004ff047e24 */ /* 0x000fc8000f8e00ff */
[----:B------:R-:W-:Y:S02]  /*2490*/  IMAD.U32 R5, RZ, RZ, UR5 ;  /* 0x00000005ff057e24 */ /* 0x000fe4000f8e00ff */
[----:B------:R-:W-:Y:S05]  /*24a0*/  @P0 BRA `(.L_x_27) ;  /* 0x0000000400380947 */ /* 0x000fea0003800000 */
[----:B------:R-:W-:Y:S01]  /*24b0*/  IMAD.MOV R8, RZ, RZ, -R7 ;  /* 0x000000ffff087224 */ /* 0x000fe200078e0a07 */
[----:B------:R-:W-:Y:S01]  /*24c0*/  BSSY.RECONVERGENT B2, `(.L_x_28) ;  /* 0x000002d000027945 */ /* 0x000fe20003800200 */
[----:B------:R-:W-:-:S03]  /*24d0*/  PLOP3.LUT P0, PT, PT, PT, PT, 0x80, 0x8 ;  /* 0x000000000008781c */ /* 0x000fc60003f0f070 */
[----:B------:R-:W-:-:S13]  /*24e0*/  ISETP.GT.AND P1, PT, R8, 0xc, PT ;  /* 0x0000000c0800780c */ /* 0x000fda0003f24270 */
[----:B------:R-:W-:Y:S05]  /*24f0*/  @!P1 BRA `(.L_x_29) ;  /* 0x0000000000a49947 */ /* 0x000fea0003800000 */
[----:B------:R-:W-:-:S13]  /*2500*/  PLOP3.LUT P0, PT, PT, PT, PT, 0x8, 0x80 ;  /* 0x000000000080781c */ /* 0x000fda0003f0e170 */
.L_x_30:
[----:B------:R-:W2:Y:S04]  /*2510*/  LDL.U8 R9, [R6+-0x1] ;  /* 0xffffff0006097983 */ /* 0x000ea80000100000 */
[----:B------:R-:W3:Y:S04]  /*2520*/  LDL.U8 R11, [R6] ;  /* 0x00000000060b7983 */ /* 0x000ee80000100000 */
[----:B------:R-:W4:Y:S04]  /*2530*/  LDL.U8 R13, [R6+0x1] ;  /* 0x00000100060d7983 */ /* 0x000f280000100000 */
[----:B------:R-:W5:Y:S04]  /*2540*/  LDL.U8 R15, [R6+0x2] ;  /* 0x00000200060f7983 */ /* 0x000f680000100000 */
        /* <DEDUP_REMOVED lines=11> */
[----:B------:R0:W5:Y:S01]  /*2600*/  LDL.U8 R16, [R6+0xe] ;  /* 0x00000e0006107983 */ /* 0x0001620000100000 */
[----:B------:R-:W-:-:S05]  /*2610*/  VIADD R7, R7, 0x10 ;  /* 0x0000001007077836 */ /* 0x000fca0000000000 */
[----:B------:R-:W-:Y:S01]  /*2620*/  ISETP.GE.AND P1, PT, R7, -0xc, PT ;  /* 0xfffffff40700780c */ /* 0x000fe20003f26270 */
[----:B0-----:R-:W-:Y:S01]  /*2630*/  VIADD R6, R6, 0x10 ;  /* 0x0000001006067836 */ /* 0x001fe20000000000 */
[----:B--2---:R0:W-:Y:S04]  /*2640*/  STG.E.U8 desc[UR8][R4.64+-0x3], R9 ;  /* 0xfffffd0904007986 */ /* 0x0041e8000c101108 */
[----:B---3--:R-:W-:Y:S04]  /*2650*/  STG.E.U8 desc[UR8][R4.64+-0x2], R11 ;  /* 0xfffffe0b04007986 */ /* 0x008fe8000c101108 */
[----:B----4-:R-:W-:Y:S01]  /*2660*/  STG.E.U8 desc[UR8][R4.64+-0x1], R13 ;  /* 0xffffff0d04007986 */ /* 0x010fe2000c101108 */
[----:B0-----:R-:W-:-:S03]  /*2670*/  IADD3 R9, P2, PT, R4, 0x10, RZ ;  /* 0x0000001004097810 */ /* 0x001fc60007f5e0ff */
[----:B-----5:R-:W-:Y:S02]  /*2680*/  STG.E.U8 desc[UR8][R4.64], R15 ;  /* 0x0000000f04007986 */ /* 0x020fe4000c101108 */
[----:B------:R-:W-:Y:S02]  /*2690*/  IMAD.X R18, RZ, RZ, R5, P2 ;  /* 0x000000ffff127224 */ /* 0x000fe400010e0605 */
[----:B------:R-:W-:Y:S04]  /*26a0*/  STG.E.U8 desc[UR8][R4.64+0x1], R17 ;  /* 0x0000011104007986 */ /* 0x000fe8000c101108 */
        /* <DEDUP_REMOVED lines=10> */
[----:B------:R0:W-:Y:S02]  /*2750*/  STG.E.U8 desc[UR8][R4.64+0xc], R16 ;  /* 0x00000c1004007986 */ /* 0x0001e4000c101108 */
[----:B0-----:R-:W-:-:S02]  /*2760*/  IMAD.MOV.U32 R4, RZ, RZ, R9 ;  /* 0x000000ffff047224 */ /* 0x001fc400078e0009 */
[----:B------:R-:W-:Y:S01]  /*2770*/  IMAD.MOV.U32 R5, RZ, RZ, R18 ;  /* 0x000000ffff057224 */ /* 0x000fe200078e0012 */
[----:B------:R-:W-:Y:S06]  /*2780*/  @!P1 BRA `(.L_x_30) ;  /* 0xfffffffc00609947 */ /* 0x000fec000383ffff */
.L_x_29:
[----:B------:R-:W-:Y:S05]  /*2790*/  BSYNC.RECONVERGENT B2 ;  /* 0x0000000000027941 */ /* 0x000fea0003800200 */
.L_x_28:
[----:B------:R-:W-:Y:S01]  /*27a0*/  IMAD.MOV R8, RZ, RZ, -R7 ;  /* 0x000000ffff087224 */ /* 0x000fe200078e0a07 */
[----:B------:R-:W-:Y:S04]  /*27b0*/  BSSY.RECONVERGENT B2, `(.L_x_31) ;  /* 0x000001a000027945 */ /* 0x000fe80003800200 */
[----:B------:R-:W-:-:S13]  /*27c0*/  ISETP.GT.AND P1, PT, R8, 0x4, PT ;  /* 0x000000040800780c */ /* 0x000fda0003f24270 */
[----:B------:R-:W-:Y:S05]  /*27d0*/  @!P1 BRA `(.L_x_32) ;  /* 0x00000000005c9947 */ /* 0x000fea0003800000 */
[----:B------:R-:W2:Y:S04]  /*27e0*/  LDL.U8 R9, [R6+-0x1] ;  /* 0xffffff0006097983 */ /* 0x000ea80000100000 */
[----:B------:R-:W3:Y:S04]  /*27f0*/  LDL.U8 R11, [R6] ;  /* 0x00000000060b7983 */ /* 0x000ee80000100000 */
[----:B------:R-:W4:Y:S04]  /*2800*/  LDL.U8 R13, [R6+0x1] ;  /* 0x00000100060d7983 */ /* 0x000f280000100000 */
[----:B------:R-:W5:Y:S04]  /*2810*/  LDL.U8 R15, [R6+0x2] ;  /* 0x00000200060f7983 */ /* 0x000f680000100000 */
[----:B------:R-:W5:Y:S04]  /*2820*/  LDL.U8 R17, [R6+0x3] ;  /* 0x0000030006117983 */ /* 0x000f680000100000 */
[----:B------:R-:W5:Y:S04]  /*2830*/  LDL.U8 R19, [R6+0x4] ;  /* 0x0000040006137983 */ /* 0x000f680000100000 */
[----:B------:R-:W5:Y:S04]  /*2840*/  LDL.U8 R21, [R6+0x5] ;  /* 0x0000050006157983 */ /* 0x000f680000100000 */
[----:B------:R0:W5:Y:S01]  /*2850*/  LDL.U8 R23, [R6+0x6] ;  /* 0x0000060006177983 */ /* 0x0001620000100000 */
[----:B------:R-:W-:Y:S01]  /*2860*/  IADD3 R8, P1, PT, R4, 0x8, RZ ;  /* 0x0000000804087810 */ /* 0x000fe20007f3e0ff */
[----:B------:R-:W-:Y:S01]  /*2870*/  VIADD R7, R7, 0x8 ;  /* 0x0000000807077836 */ /* 0x000fe20000000000 */
[----:B------:R-:W-:-:S03]  /*2880*/  PLOP3.LUT P0, PT, PT, PT, PT, 0x8, 0x80 ;  /* 0x000000000080781c */ /* 0x000fc60003f0e170 */
[----:B------:R-:W-:Y:S02]  /*2890*/  IMAD.X R25, RZ, RZ, R5, P1 ;  /* 0x000000ffff197224 */ /* 0x000fe400008e0605 */
[----:B0-----:R-:W-:Y:S01]  /*28a0*/  VIADD R6, R6, 0x8 ;  /* 0x0000000806067836 */ /* 0x001fe20000000000 */
[----:B--2---:R-:W-:Y:S04]  /*28b0*/  STG.E.U8 desc[UR8][R4.64+-0x3], R9 ;  /* 0xfffffd0904007986 */ /* 0x004fe8000c101108 */
[----:B---3--:R-:W-:Y:S04]  /*28c0*/  STG.E.U8 desc[UR8][R4.64+-0x2], R11 ;  /* 0xfffffe0b04007986 */ /* 0x008fe8000c101108 */
[----:B----4-:R-:W-:Y:S04]  /*28d0*/  STG.E.U8 desc[UR8][R4.64+-0x1], R13 ;  /* 0xffffff0d04007986 */ /* 0x010fe8000c101108 */
[----:B-----5:R-:W-:Y:S04]  /*28e0*/  STG.E.U8 desc[UR8][R4.64], R15 ;  /* 0x0000000f04007986 */ /* 0x020fe8000c101108 */
[----:B------:R-:W-:Y:S04]  /*28f0*/  STG.E.U8 desc[UR8][R4.64+0x1], R17 ;  /* 0x0000011104007986 */ /* 0x000fe8000c101108 */
[----:B------:R-:W-:Y:S04]  /*2900*/  STG.E.U8 desc[UR8][R4.64+0x2], R19 ;  /* 0x0000021304007986 */ /* 0x000fe8000c101108 */
[----:B------:R-:W-:Y:S04]  /*2910*/  STG.E.U8 desc[UR8][R4.64+0x3], R21 ;  /* 0x0000031504007986 */ /* 0x000fe8000c101108 */
[----:B------:R0:W-:Y:S02]  /*2920*/  STG.E.U8 desc[UR8][R4.64+0x4], R23 ;  /* 0x0000041704007986 */ /* 0x0001e4000c101108 */
[----:B0-----:R-:W-:-:S02]  /*2930*/  IMAD.MOV.U32 R4, RZ, RZ, R8 ;  /* 0x000000ffff047224 */ /* 0x001fc400078e0008 */
[----:B------:R-:W-:-:S07]  /*2940*/  IMAD.MOV.U32 R5, RZ, RZ, R25 ;  /* 0x000000ffff057224 */ /* 0x000fce00078e0019 */
.L_x_32:
[----:B------:R-:W-:Y:S05]  /*2950*/  BSYNC.RECONVERGENT B2 ;  /* 0x0000000000027941 */ /* 0x000fea0003800200 */
.L_x_31:
[----:B------:R-:W-:-:S13]  /*2960*/  ISETP.NE.OR P0, PT, R7, RZ, P0 ;  /* 0x000000ff0700720c */ /* 0x000fda0000705670 */
[----:B------:R-:W-:Y:S05]  /*2970*/  @!P0 BREAK.RELIABLE B0 ;  /* 0x0000000000008942 */ /* 0x000fea0003800100 */
[----:B------:R-:W-:Y:S05]  /*2980*/  @!P0 BRA `(.L_x_25) ;  /* 0x0000000000448947 */ /* 0x000fea0003800000 */
.L_x_27:
[----:B------:R-:W-:Y:S05]  /*2990*/  BSYNC.RELIABLE B0 ;  /* 0x0000000000007941 */ /* 0x000fea0003800100 */
.L_x_26:
[----:B------:R-:W2:Y:S04]  /*29a0*/  LDL.U8 R9, [R6+-0x1] ;  /* 0xffffff0006097983 */ /* 0x000ea80000100000 */
[----:B------:R-:W3:Y:S04]  /*29b0*/  LDL.U8 R11, [R6] ;  /* 0x00000000060b7983 */ /* 0x000ee80000100000 */
[----:B------:R-:W4:Y:S04]  /*29c0*/  LDL.U8 R13, [R6+0x1] ;  /* 0x00000100060d7983 */ /* 0x000f280000100000 */
[----:B------:R0:W5:Y:S01]  /*29d0*/  LDL.U8 R15, [R6+0x2] ;  /* 0x00000200060f7983 */ /* 0x0001620000100000 */
[----:B------:R-:W-:Y:S01]  /*29e0*/  VIADD R7, R7, 0x4 ;  /* 0x0000000407077836 */ /* 0x000fe20000000000 */
[----:B------:R-:W-:-:S04]  /*29f0*/  IADD3 R8, P1, PT, R4, 0x4, RZ ;  /* 0x0000000404087810 */ /* 0x000fc80007f3e0ff */
[----:B------:R-:W-:Y:S01]  /*2a00*/  ISETP.NE.AND P0, PT, R7, RZ, PT ;  /* 0x000000ff0700720c */ /* 0x000fe20003f05270 */
[----:B------:R-:W-:Y:S02]  /*2a10*/  IMAD.X R17, RZ, RZ, R5, P1 ;  /* 0x000000ffff117224 */ /* 0x000fe400008e0605 */
[----:B0-----:R-:W-:Y:S01]  /*2a20*/  VIADD R6, R6, 0x4 ;  /* 0x0000000406067836 */ /* 0x001fe20000000000 */
[----:B--2---:R-:W-:Y:S04]  /*2a30*/  STG.E.U8 desc[UR8][R4.64+-0x3], R9 ;  /* 0xfffffd0904007986 */ /* 0x004fe8000c101108 */
[----:B---3--:R-:W-:Y:S04]  /*2a40*/  STG.E.U8 desc[UR8][R4.64+-0x2], R11 ;  /* 0xfffffe0b04007986 */ /* 0x008fe8000c101108 */
[----:B----4-:R-:W-:Y:S04]  /*2a50*/  STG.E.U8 desc[UR8][R4.64+-0x1], R13 ;  /* 0xffffff0d04007986 */ /* 0x010fe8000c101108 */
[----:B-----5:R0:W-:Y:S02]  /*2a60*/  STG.E.U8 desc[UR8][R4.64], R15 ;  /* 0x0000000f04007986 */ /* 0x0201e4000c101108 */
[----:B0-----:R-:W-:-:S02]  /*2a70*/  IMAD.MOV.U32 R4, RZ, RZ, R8 ;  /* 0x000000ffff047224 */ /* 0x001fc400078e0008 */
[----:B------:R-:W-:Y:S01]  /*2a80*/  IMAD.MOV.U32 R5, RZ, RZ, R17 ;  /* 0x000000ffff057224 */ /* 0x000fe200078e0011 */
[----:B------:R-:W-:Y:S06]  /*2a90*/  @P0 BRA `(.L_x_26) ;  /* 0xfffffffc00c00947 */ /* 0x000fec000383ffff */
.L_x_25:
[----:B------:R-:W-:Y:S05]  /*2aa0*/  BSYNC.RECONVERGENT B1 ;  /* 0x0000000000017941 */ /* 0x000fea0003800200 */
.L_x_24:
[----:B------:R-:W-:Y:S05]  /*2ab0*/  WARPSYNC.ALL ;  /* 0x0000000000007948 */ /* 0x000fea0003800000 */
[----:B------:R-:W-:-:S13]  /*2ac0*/  ISETP.NE.AND P0, PT, R2, RZ, PT ;  /* 0x000000ff0200720c */ /* 0x000fda0003f05270 */
[----:B------:R-:W-:Y:S05]  /*2ad0*/  @!P0 EXIT ;  /* 0x000000000000894d */ /* 0x000fea0003800000 */
[----:B------:R-:W0:Y:S01]  /*2ae0*/  LDCU.64 UR4, c[0x0][0x390] ;  /* 0x00007200ff0477ac */ /* 0x000e220008000a00 */
[C---:B-1----:R-:W-:Y:S01]  /*2af0*/  IMAD.IADD R4, R0.reuse, 0x1, R3 ;  /* 0x0000000100047824 */ /* 0x042fe200078e0203 */
[----:B0-----:R-:W-:Y:S01]  /*2b00*/  IADD3 R6, P0, PT, R0, UR4, RZ ;  /* 0x0000000400067c10 */ /* 0x001fe2000ff1e0ff */
[----:B------:R-:W-:-:S04]  /*2b10*/  IMAD.MOV R0, RZ, RZ, -R2 ;  /* 0x000000ffff007224 */ /* 0x000fc800078e0a02 */
[----:B------:R-:W-:-:S08]  /*2b20*/  IMAD.X R7, RZ, RZ, UR5, P0 ;  /* 0x00000005ff077e24 */ /* 0x000fd000080e06ff */
.L_x_33:
[----:B0-----:R0:W2:Y:S01]  /*2b30*/  LDL.U8 R5, [R4] ;  /* 0x0000000004057983 */ /* 0x0010a20000100000 */
[----:B------:R-:W-:Y:S01]  /*2b40*/  IMAD.MOV.U32 R2, RZ, RZ, R6 ;  /* 0x000000ffff027224 */ /* 0x000fe200078e0006 */
[----:B------:R-:W-:Y:S01]  /*2b50*/  IADD3 R6, P1, PT, R6, 0x1, RZ ;  /* 0x0000000106067810 */ /* 0x000fe20007f3e0ff */
[--C-:B------:R-:W-:Y:S02]  /*2b60*/  IMAD.MOV.U32 R3, RZ, RZ, R7.reuse ;  /* 0x000000ffff037224 */ /* 0x100fe400078e0007 */
[----:B------:R-:W-:Y:S02]  /*2b70*/  VIADD R0, R0, 0x1 ;  /* 0x0000000100007836 */ /* 0x000fe40000000000 */
[----:B------:R-:W-:Y:S02]  /*2b80*/  IMAD.X R7, RZ, RZ, R7, P1 ;  /* 0x000000ffff077224 */ /* 0x000fe400008e0607 */
[----:B0-----:R-:W-:Y:S01]  /*2b90*/  VIADD R4, R4, 0x1 ;  /* 0x0000000104047836 */ /* 0x001fe20000000000 */
[----:B------:R-:W-:Y:S01]  /*2ba0*/  ISETP.NE.AND P0, PT, R0, RZ, PT ;  /* 0x000000ff0000720c */ /* 0x000fe20003f05270 */
[----:B--2---:R0:W-:-:S12]  /*2bb0*/  STG.E.U8 desc[UR8][R2.64], R5 ;  /* 0x0000000502007986 */ /* 0x0041d8000c101108 */
[----:B------:R-:W-:Y:S05]  /*2bc0*/  @P0 BRA `(.L_x_33) ;  /* 0xfffffffc00d80947 */ /* 0x000fea000383ffff */
[----:B------:R-:W-:Y:S05]  /*2bd0*/  EXIT ;  /* 0x000000000000794d */ /* 0x000fea0003800000 */
.L_x_34:
[----:B------:R-:W-:-:S00]  /*2be0*/  BRA `(.L_x_34) ;  /* 0xfffffffc00fc7947 */ /* 0x000fc0000383ffff */
[----:B------:R-:W-:-:S00]  /*2bf0*/  NOP ;  /* 0x0000000000007918 */ /* 0x000fc00000000000 */
        /* <DEDUP_REMOVED lines=8> */
.L_x_35:


//--------------------- .nv.shared.reserved.0     --------------------------
	.section	.nv.shared.reserved.0,"aw",@nobits
	.weak		__nv_reservedSMEM_offset_0_alias
	.size		__nv_reservedSMEM_offset_0_alias, 0, 64
	.other		__nv_reservedSMEM_offset_0_alias,@"STO_CUDA_RESERVED_SHARED STV_DEFAULT"
__nv_reservedSMEM_offset_0_alias:
	.zero		0
	.zero		64


//--------------------- .nv.constant0._Z14crack_passwordmPmPciPb --------------------------
	.section	.nv.constant0._Z14crack_passwordmPmPciPb,"a",@progbits
	.sectionflags	@""
	.align	4
.nv.constant0._Z14crack_passwordmPmPciPb:
	.zero		936


//--------------------- SYMBOLS --------------------------

	.type		.nv.reservedSmem.offset0,@object
	.size		.nv.reservedSmem.offset0,0x4
